	.target	sm_90a

	.elftype	@"ET_EXEC"


//--------------------- .note.nv.tkinfo           --------------------------
	.section	.note.nv.tkinfo,"",@"SHT_NOTE"
	.sectionflags	@"SHF_NOTE_NV_TKINFO"
	.tkinfo
        /*0018*/ 	.word	0x00000002
        /*0030*/ 	.string	""
        /*0030*/ 	.string	"ptxas"
        /*0030*/ 	.string	"Cuda compilation tools, release 13.0, V13.0.88"
        /*0030*/ 	.string	"Build cuda_13.0.r13.0/compiler.36424714_0"
        /*0030*/ 	.string	"-arch sm_90a -m 64 "



//--------------------- .note.nv.cuinfo           --------------------------
	.section	.note.nv.cuinfo,"",@"SHT_NOTE"
	.sectionflags	@"SHF_NOTE_NV_CUINFO"
        /*0018*/ 	.short	0x0002
        /*001a*/ 	.short	0x005a
        /*001c*/ 	.short	0x0082
	.zero		2


//--------------------- .nv.info                  --------------------------
	.section	.nv.info,"",@"SHT_CUDA_INFO"
	.align	4


	//----- nvinfo : EIATTR_REGCOUNT
	.align		4
        /*0000*/ 	.byte	0x04, 0x2f
        /*0002*/ 	.short	(.L_15 - .L_14)
	.align		4
.L_14:
        /*0004*/ 	.word	index@(_ZN7cutlass13device_kernelINS_4gemm6kernel13GemmUniversalIN4cute5tupleIJiiiiEEENS1_10collective13CollectiveMmaINS1_34MainloopSm90TmaGmmaWarpSpecializedILi9ENS5_IJNS4_1CILi2EEENSA_ILi4EEENSA_ILi1EEEEEENS1_32KernelTmaWarpSpecializedPingpongEEENS5_IJNSA_ILi64EEENSA_ILi128EEENSA_ILi32EEEEEEfNS5_IJlSD_lEEEfSL_NS4_8TiledMMAINS4_8MMA_AtomIJNS4_4SM904GMMA30MMA_64x128x8_F32TF32TF32_SS_TNILNSP_7ScaleInE1ELSR_1EEEEEENS4_6LayoutINS5_IJSD_SD_SD_EEENS5_IJNSA_ILi0EEESW_SW_EEEEENS5_IJNS4_10UnderscoreESZ_SZ_EEEEENS4_23SM90_TMA_LOAD_MULTICASTENS4_14ComposedLayoutINS4_7SwizzleILi3ELi4ELi3EEENS4_18smem_ptr_flag_bitsILi32EEENSU_INS5_IJNSA_ILi8EEESJ_EEENS5_IJSJ_SD_EEEEEEEvNS4_8identityES12_S1C_vS1D_EENS_8epilogue10collective6detail29Sm90TmaWarpSpecializedAdapterINS1G_15DefaultEpilogueIfSL_SL_NS1F_6thread17LinearCombinationIfLi1EffLNS1K_9ScaleType4KindE0ELNS_15FloatRoundStyleE2EfEENS1_15EpilogueDefaultEEEEEvvEEEEvNT_6ParamsE)
        /*0008*/ 	.word	0x000000a8


	//----- nvinfo : EIATTR_FRAME_SIZE
	.align		4
.L_15:
        /*000c*/ 	.byte	0x04, 0x11
        /*000e*/ 	.short	(.L_17 - .L_16)
	.align		4
.L_16:
        /*0010*/ 	.word	index@(_ZN7cutlass13device_kernelINS_4gemm6kernel13GemmUniversalIN4cute5tupleIJiiiiEEENS1_10collective13CollectiveMmaINS1_34MainloopSm90TmaGmmaWarpSpecializedILi9ENS5_IJNS4_1CILi2EEENSA_ILi4EEENSA_ILi1EEEEEENS1_32KernelTmaWarpSpecializedPingpongEEENS5_IJNSA_ILi64EEENSA_ILi128EEENSA_ILi32EEEEEEfNS5_IJlSD_lEEEfSL_NS4_8TiledMMAINS4_8MMA_AtomIJNS4_4SM904GMMA30MMA_64x128x8_F32TF32TF32_SS_TNILNSP_7ScaleInE1ELSR_1EEEEEENS4_6LayoutINS5_IJSD_SD_SD_EEENS5_IJNSA_ILi0EEESW_SW_EEEEENS5_IJNS4_10UnderscoreESZ_SZ_EEEEENS4_23SM90_TMA_LOAD_MULTICASTENS4_14ComposedLayoutINS4_7SwizzleILi3ELi4ELi3EEENS4_18smem_ptr_flag_bitsILi32EEENSU_INS5_IJNSA_ILi8EEESJ_EEENS5_IJSJ_SD_EEEEEEEvNS4_8identityES12_S1C_vS1D_EENS_8epilogue10collective6detail29Sm90TmaWarpSpecializedAdapterINS1G_15DefaultEpilogueIfSL_SL_NS1F_6thread17LinearCombinationIfLi1EffLNS1K_9ScaleType4KindE0ELNS_15FloatRoundStyleE2EfEENS1_15EpilogueDefaultEEEEEvvEEEEvNT_6ParamsE)
        /*0014*/ 	.word	0x00000008


	//----- nvinfo : EIATTR_MIN_STACK_SIZE
	.align		4
.L_17:
        /*0018*/ 	.byte	0x04, 0x12
        /*001a*/ 	.short	(.L_19 - .L_18)
	.align		4
.L_18:
        /*001c*/ 	.word	index@(_ZN7cutlass13device_kernelINS_4gemm6kernel13GemmUniversalIN4cute5tupleIJiiiiEEENS1_10collective13CollectiveMmaINS1_34MainloopSm90TmaGmmaWarpSpecializedILi9ENS5_IJNS4_1CILi2EEENSA_ILi4EEENSA_ILi1EEEEEENS1_32KernelTmaWarpSpecializedPingpongEEENS5_IJNSA_ILi64EEENSA_ILi128EEENSA_ILi32EEEEEEfNS5_IJlSD_lEEEfSL_NS4_8TiledMMAINS4_8MMA_AtomIJNS4_4SM904GMMA30MMA_64x128x8_F32TF32TF32_SS_TNILNSP_7ScaleInE1ELSR_1EEEEEENS4_6LayoutINS5_IJSD_SD_SD_EEENS5_IJNSA_ILi0EEESW_SW_EEEEENS5_IJNS4_10UnderscoreESZ_SZ_EEEEENS4_23SM90_TMA_LOAD_MULTICASTENS4_14ComposedLayoutINS4_7SwizzleILi3ELi4ELi3EEENS4_18smem_ptr_flag_bitsILi32EEENSU_INS5_IJNSA_ILi8EEESJ_EEENS5_IJSJ_SD_EEEEEEEvNS4_8identityES12_S1C_vS1D_EENS_8epilogue10collective6detail29Sm90TmaWarpSpecializedAdapterINS1G_15DefaultEpilogueIfSL_SL_NS1F_6thread17LinearCombinationIfLi1EffLNS1K_9ScaleType4KindE0ELNS_15FloatRoundStyleE2EfEENS1_15EpilogueDefaultEEEEEvvEEEEvNT_6ParamsE)
        /*0020*/ 	.word	0x00000008
.L_19:


//--------------------- .nv.compat                --------------------------
	.section	.nv.compat,"",@"SHT_CUDA_COMPAT_INFO"
	.align	4
        /*0000*/ 	.byte	0x02, 0x09, 0x01, 0x00, 0x02, 0x02, 0x04, 0x00, 0x02, 0x05, 0x05, 0x00, 0x03, 0x07, 0x01, 0x01
        /*0010*/ 	.byte	0x02, 0x03, 0x01, 0x00, 0x02, 0x06, 0x01, 0x00, 0x04, 0x0b, 0x08, 0x00, 0x00, 0x00, 0x00, 0x00
        /*0020*/ 	.byte	0x00, 0x00, 0x00, 0x00


//--------------------- .nv.info._ZN7cutlass13device_kernelINS_4gemm6kernel13GemmUniversalIN4cute5tupleIJiiiiEEENS1_10collective13CollectiveMmaINS1_34MainloopSm90TmaGmmaWarpSpecializedILi9ENS5_IJNS4_1CILi2EEENSA_ILi4EEENSA_ILi1EEEEEENS1_32KernelTmaWarpSpecializedPingpongEEENS5_IJNSA_ILi64EEENSA_ILi128EEENSA_ILi32EEEEEEfNS5_IJlSD_lEEEfSL_NS4_8TiledMMAINS4_8MMA_AtomIJNS4_4SM904GMMA30MMA_64x128x8_F32TF32TF32_SS_TNILNSP_7ScaleInE1ELSR_1EEEEEENS4_6LayoutINS5_IJSD_SD_SD_EEENS5_IJNSA_ILi0EEESW_SW_EEEEENS5_IJNS4_10UnderscoreESZ_SZ_EEEEENS4_23SM90_TMA_LOAD_MULTICASTENS4_14ComposedLayoutINS4_7SwizzleILi3ELi4ELi3EEENS4_18smem_ptr_flag_bitsILi32EEENSU_INS5_IJNSA_ILi8EEESJ_EEENS5_IJSJ_SD_EEEEEEEvNS4_8identityES12_S1C_vS1D_EENS_8epilogue10collective6detail29Sm90TmaWarpSpecializedAdapterINS1G_15DefaultEpilogueIfSL_SL_NS1F_6thread17LinearCombinationIfLi1EffLNS1K_9ScaleType4KindE0ELNS_15FloatRoundStyleE2EfEENS1_15EpilogueDefaultEEEEEvvEEEEvNT_6ParamsE --------------------------
	.section	.nv.info._ZN7cutlass13device_kernelINS_4gemm6kernel13GemmUniversalIN4cute5tupleIJiiiiEEENS1_10collective13CollectiveMmaINS1_34MainloopSm90TmaGmmaWarpSpecializedILi9ENS5_IJNS4_1CILi2EEENSA_ILi4EEENSA_ILi1EEEEEENS1_32KernelTmaWarpSpecializedPingpongEEENS5_IJNSA_ILi64EEENSA_ILi128EEENSA_ILi32EEEEEEfNS5_IJlSD_lEEEfSL_NS4_8TiledMMAINS4_8MMA_AtomIJNS4_4SM904GMMA30MMA_64x128x8_F32TF32TF32_SS_TNILNSP_7ScaleInE1ELSR_1EEEEEENS4_6LayoutINS5_IJSD_SD_SD_EEENS5_IJNSA_ILi0EEESW_SW_EEEEENS5_IJNS4_10UnderscoreESZ_SZ_EEEEENS4_23SM90_TMA_LOAD_MULTICASTENS4_14ComposedLayoutINS4_7SwizzleILi3ELi4ELi3EEENS4_18smem_ptr_flag_bitsILi32EEENSU_INS5_IJNSA_ILi8EEESJ_EEENS5_IJSJ_SD_EEEEEEEvNS4_8identityES12_S1C_vS1D_EENS_8epilogue10collective6detail29Sm90TmaWarpSpecializedAdapterINS1G_15DefaultEpilogueIfSL_SL_NS1F_6thread17LinearCombinationIfLi1EffLNS1K_9ScaleType4KindE0ELNS_15FloatRoundStyleE2EfEENS1_15EpilogueDefaultEEEEEvvEEEEvNT_6ParamsE,"",@"SHT_CUDA_INFO"
	.sectionflags	@""
	.align	4


	//----- nvinfo : EIATTR_CUDA_API_VERSION
	.align		4
        /*0000*/ 	.byte	0x04, 0x37
        /*0002*/ 	.short	(.L_21 - .L_20)
.L_20:
        /*0004*/ 	.word	0x00000082


	//----- nvinfo : EIATTR_KPARAM_INFO
	.align		4
.L_21:
        /*0008*/ 	.byte	0x04, 0x17
        /*000a*/ 	.short	(.L_23 - .L_22)
.L_22:
        /*000c*/ 	.word	0x00000000
        /*0010*/ 	.short	0x0000
        /*0012*/ 	.short	0x0070
        /*0014*/ 	.byte	0x00, 0xf0, 0x01, 0x10


	//----- nvinfo : EIATTR_SPARSE_MMA_MASK
	.align		4
.L_23:
        /*0018*/ 	.byte	0x03, 0x50
        /*001a*/ 	.short	0x0000


	//----- nvinfo : EIATTR_MAXREG_COUNT
	.align		4
        /*001c*/ 	.byte	0x03, 0x1b
        /*001e*/ 	.short	0x00a8


	//----- nvinfo : EIATTR_NUM_BARRIERS
	.align		4
        /*0020*/ 	.byte	0x02, 0x4c
        /*0022*/ 	.byte	0x01
	.zero		1


	//----- nvinfo : EIATTR_EXTERNS
	.align		4
        /*0024*/ 	.byte	0x04, 0x0f
        /*0026*/ 	.short	(.L_25 - .L_24)


	//   ....[0]....
	.align		4
.L_24:
        /*0028*/ 	.word	index@(__assertfail)


	//----- nvinfo : EIATTR_ANNOTATIONS
	.align		4
.L_25:
        /*002c*/ 	.byte	0x04, 0x55
        /*002e*/ 	.short	(.L_27 - .L_26)


	//   ....[0]....
.L_26:
        /*0030*/ 	.word	0x00000001
        /*0034*/ 	.byte	0x80, 0x0e, 0x00, 0x00, 0x01, 0x00, 0x00, 0x00, 0x30, 0x15, 0x00, 0x00, 0x01, 0x00, 0x00, 0x00
        /*0044*/ 	.byte	0x10, 0x58, 0x00, 0x00, 0x01, 0x00, 0x00, 0x00, 0x40, 0x65, 0x00, 0x00


	//----- nvinfo : EIATTR_MERCURY_ISA_VERSION
	.align		4
.L_27:
        /*0050*/ 	.byte	0x03, 0x5f
        /*0052*/ 	.short	0x0101


	//----- nvinfo : EIATTR_INT_WARP_WIDE_INSTR_OFFSETS
	.align		4
        /*0054*/ 	.byte	0x04, 0x31
        /*0056*/ 	.short	(.L_29 - .L_28)


	//   ....[0]....
.L_28:
        /*0058*/ 	.word	0x000005c0


	//   ....[1]....
        /*005c*/ 	.word	0x000005e0


	//   ....[2]....
        /*0060*/ 	.word	0x00000600


	//   ....[3]....
        /*0064*/ 	.word	0x000006c0


	//   ....[4]....
        /*0068*/ 	.word	0x000006e0


	//   ....[5]....
        /*006c*/ 	.word	0x00000740


	//   ....[6]....
        /*0070*/ 	.word	0x00000850


	//   ....[7]....
        /*0074*/ 	.word	0x00000880


	//   ....[8]....
        /*0078*/ 	.word	0x000021f0


	//----- nvinfo : EIATTR_COOP_GROUP_MASK_REGIDS
	.align		4
.L_29:
        /*007c*/ 	.byte	0x04, 0x29
        /*007e*/ 	.short	(.L_31 - .L_30)


	//   ....[0]....
.L_30:
        /*0080*/ 	.word	0xffffffff


	//   ....[1]....
        /*0084*/ 	.word	0xffffffff


	//   ....[2]....
        /*0088*/ 	.word	0xffffffff


	//   ....[3]....
        /*008c*/ 	.word	0xffffffff


	//   ....[4]....
        /*0090*/ 	.word	0xffffffff


	//   ....[5]....
        /*0094*/ 	.word	0xffffffff


	//   ....[6]....
        /*0098*/ 	.word	0xffffffff


	//----- nvinfo : EIATTR_COOP_GROUP_INSTR_OFFSETS
	.align		4
.L_31:
        /*009c*/ 	.byte	0x04, 0x28
        /*009e*/ 	.short	(.L_33 - .L_32)


	//   ....[0]....
.L_32:
        /*00a0*/ 	.word	0x00000070


	//   ....[1]....
        /*00a4*/ 	.word	0x00000080


	//   ....[2]....
        /*00a8*/ 	.word	0x00000140


	//   ....[3]....
        /*00ac*/ 	.word	0x000003a0


	//   ....[4]....
        /*00b0*/ 	.word	0x000003e0


	//   ....[5]....
        /*00b4*/ 	.word	0x00000460


	//   ....[6]....
        /*00b8*/ 	.word	0x00000a30


	//----- nvinfo : EIATTR_REG_RECONFIG
	.align		4
.L_33:
        /*00bc*/ 	.byte	0x01, 0x54
	.zero		2


	//----- nvinfo : EIATTR_SYSCALL_OFFSETS
	.align		4
        /*00c0*/ 	.byte	0x04, 0x46
        /*00c2*/ 	.short	(.L_35 - .L_34)


	//   ....[0]....
.L_34:
        /*00c4*/ 	.word	0x000019a0


	//----- nvinfo : EIATTR_MBARRIER_INSTR_OFFSETS
	.align		4
.L_35:
        /*00c8*/ 	.byte	0x04, 0x39
        /*00ca*/ 	.short	(.L_37 - .L_36)


	//   ....[0]....
.L_36:
        /*00cc*/ 	.word	0x00000260
        /*00d0*/ 	.word	0x000000ff
        /*00d4*/ 	.word	0x00000000
        /*00d8*/ 	.short	0x0100
        /*00da*/ 	.byte	0x08
	.zero		1


	//   ....[1]....
        /*00dc*/ 	.word	0x00000270
        /*00e0*/ 	.word	0x000000ff
        /*00e4*/ 	.word	0x00000048
        /*00e8*/ 	.short	0x0100
        /*00ea*/ 	.byte	0x08
	.zero		1


	//   ....[2]....
        /*00ec*/ 	.word	0x00000280
        /*00f0*/ 	.word	0x000000ff
        /*00f4*/ 	.word	0x00000008
        /*00f8*/ 	.short	0x0100
        /*00fa*/ 	.byte	0x08
	.zero		1


	//   ....[3]....
        /*00fc*/ 	.word	0x00000290
        /*0100*/ 	.word	0x000000ff
        /*0104*/ 	.word	0x00000050
        /*0108*/ 	.short	0x0100
        /*010a*/ 	.byte	0x08
	.zero		1


	//   ....[4]....
        /*010c*/ 	.word	0x000002a0
        /*0110*/ 	.word	0x000000ff
        /*0114*/ 	.word	0x00000010
        /*0118*/ 	.short	0x0100
        /*011a*/ 	.byte	0x08
	.zero		1


	//   ....[5]....
        /*011c*/ 	.word	0x000002b0
        /*0120*/ 	.word	0x000000ff
        /*0124*/ 	.word	0x00000058
        /*0128*/ 	.short	0x0100
        /*012a*/ 	.byte	0x08
	.zero		1


	//   ....[6]....
        /*012c*/ 	.word	0x000002c0
        /*0130*/ 	.word	0x000000ff
        /*0134*/ 	.word	0x00000018
        /*0138*/ 	.short	0x0100
        /*013a*/ 	.byte	0x08
	.zero		1


	//   ....[7]....
        /*013c*/ 	.word	0x000002d0
        /*0140*/ 	.word	0x000000ff
        /*0144*/ 	.word	0x00000060
        /*0148*/ 	.short	0x0100
        /*014a*/ 	.byte	0x08
	.zero		1


	//   ....[8]....
        /*014c*/ 	.word	0x000002e0
        /*0150*/ 	.word	0x000000ff
        /*0154*/ 	.word	0x00000020
        /*0158*/ 	.short	0x0100
        /*015a*/ 	.byte	0x08
	.zero		1


	//   ....[9]....
        /*015c*/ 	.word	0x000002f0
        /*0160*/ 	.word	0x000000ff
        /*0164*/ 	.word	0x00000068
        /*0168*/ 	.short	0x0100
        /*016a*/ 	.byte	0x08
	.zero		1


	//   ....[10]....
        /*016c*/ 	.word	0x00000300
        /*0170*/ 	.word	0x000000ff
        /*0174*/ 	.word	0x00000028
        /*0178*/ 	.short	0x0100
        /*017a*/ 	.byte	0x08
	.zero		1


	//   ....[11]....
        /*017c*/ 	.word	0x00000310
        /*0180*/ 	.word	0x000000ff
        /*0184*/ 	.word	0x00000070
        /*0188*/ 	.short	0x0100
        /*018a*/ 	.byte	0x08
	.zero		1


	//   ....[12]....
        /*018c*/ 	.word	0x00000320
        /*0190*/ 	.word	0x000000ff
        /*0194*/ 	.word	0x00000030
        /*0198*/ 	.short	0x0100
        /*019a*/ 	.byte	0x08
	.zero		1


	//   ....[13]....
        /*019c*/ 	.word	0x00000330
        /*01a0*/ 	.word	0x000000ff
        /*01a4*/ 	.word	0x00000078
        /*01a8*/ 	.short	0x0100
        /*01aa*/ 	.byte	0x08
	.zero		1


	//   ....[14]....
        /*01ac*/ 	.word	0x00000340
        /*01b0*/ 	.word	0x000000ff
        /*01b4*/ 	.word	0x00000038
        /*01b8*/ 	.short	0x0100
        /*01ba*/ 	.byte	0x08
	.zero		1


	//   ....[15]....
        /*01bc*/ 	.word	0x00000350
        /*01c0*/ 	.word	0x000000ff
        /*01c4*/ 	.word	0x00000080
        /*01c8*/ 	.short	0x0100
        /*01ca*/ 	.byte	0x08
	.zero		1


	//   ....[16]....
        /*01cc*/ 	.word	0x00000360
        /*01d0*/ 	.word	0x000000ff
        /*01d4*/ 	.word	0x00000040
        /*01d8*/ 	.short	0x0100
        /*01da*/ 	.byte	0x08
	.zero		1


	//   ....[17]....
        /*01dc*/ 	.word	0x00000370
        /*01e0*/ 	.word	0x000000ff
        /*01e4*/ 	.word	0x00000088
        /*01e8*/ 	.short	0x0100
        /*01ea*/ 	.byte	0x08
	.zero		1


	//   ....[18]....
        /*01ec*/ 	.word	0x000008d0
        /*01f0*/ 	.word	0x000000ff
        /*01f4*/ 	.word	0x000000c0
        /*01f8*/ 	.short	0x0100
        /*01fa*/ 	.byte	0x08
	.zero		1


	//   ....[19]....
        /*01fc*/ 	.word	0x00000960
        /*0200*/ 	.word	0x000000ff
        /*0204*/ 	.word	0x000000c8
        /*0208*/ 	.short	0x0100
        /*020a*/ 	.byte	0x08
	.zero		1


	//   ....[20]....
        /*020c*/ 	.word	0x000009b0
        /*0210*/ 	.word	0x000000ff
        /*0214*/ 	.word	0x000000a0
        /*0218*/ 	.short	0x0100
        /*021a*/ 	.byte	0x09
	.zero		1


	//   ....[21]....
        /*021c*/ 	.word	0x000009c0
        /*0220*/ 	.word	0x000000ff
        /*0224*/ 	.word	0x000000a8
        /*0228*/ 	.short	0x0100
        /*022a*/ 	.byte	0x09
	.zero		1


	//   ....[22]....
        /*022c*/ 	.word	0x000009d0
        /*0230*/ 	.word	0x000000ff
        /*0234*/ 	.word	0x000000b0
        /*0238*/ 	.short	0x0100
        /*023a*/ 	.byte	0x09
	.zero		1


	//   ....[23]....
        /*023c*/ 	.word	0x000009e0
        /*0240*/ 	.word	0x000000ff
        /*0244*/ 	.word	0x000000b8
        /*0248*/ 	.short	0x0100
        /*024a*/ 	.byte	0x09
	.zero		1


	//   ....[24]....
        /*024c*/ 	.word	0x00001860
        /*0250*/ 	.word	0x000000ff
        /*0254*/ 	.word	0xfffffff8
        /*0258*/ 	.short	0x010a
        /*025a*/ 	.byte	0x2b
	.zero		1


	//   ....[25]....
        /*025c*/ 	.word	0x00001a20
        /*0260*/ 	.word	0x00000003
        /*0264*/ 	.word	0x00000000
        /*0268*/ 	.short	0x010a
        /*026a*/ 	.byte	0x3f
	.zero		1


	//   ....[26]....
        /*026c*/ 	.word	0x00001a80
        /*0270*/ 	.word	0x00000003
        /*0274*/ 	.word	0x00000000
        /*0278*/ 	.short	0x010a
        /*027a*/ 	.byte	0x3f
	.zero		1


	//   ....[27]....
        /*027c*/ 	.word	0x00001de0
        /*0280*/ 	.word	0x000000ff
        /*0284*/ 	.word	0x00000000
        /*0288*/ 	.short	0x010a
        /*028a*/ 	.byte	0x04
	.zero		1


	//   ....[28]....
        /*028c*/ 	.word	0x00001e20
        /*0290*/ 	.word	0x000000ff
        /*0294*/ 	.word	0x00000000
        /*0298*/ 	.short	0x010a
        /*029a*/ 	.byte	0x04
	.zero		1


	//   ....[29]....
        /*029c*/ 	.word	0x00002080
        /*02a0*/ 	.word	0x00000005
        /*02a4*/ 	.word	0x00000000
        /*02a8*/ 	.short	0x0101
        /*02aa*/ 	.byte	0x3f
	.zero		1


	//   ....[30]....
        /*02ac*/ 	.word	0x00002190
        /*02b0*/ 	.word	0x00000003
        /*02b4*/ 	.word	0x00000000
        /*02b8*/ 	.short	0x0101
        /*02ba*/ 	.byte	0x2e
	.zero		1


	//   ....[31]....
        /*02bc*/ 	.word	0x00002290
        /*02c0*/ 	.word	0x00000003
        /*02c4*/ 	.word	0x00000000
        /*02c8*/ 	.short	0x0101
        /*02ca*/ 	.byte	0x3f
	.zero		1


	//   ....[32]....
        /*02cc*/ 	.word	0x00002310
        /*02d0*/ 	.word	0x000000ff
        /*02d4*/ 	.word	0x00000008
        /*02d8*/ 	.short	0x010a
        /*02da*/ 	.byte	0x2b
	.zero		1


	//   ....[33]....
        /*02dc*/ 	.word	0x00005850
        /*02e0*/ 	.word	0x00000000
        /*02e4*/ 	.word	0x00000000
        /*02e8*/ 	.short	0x0101
        /*02ea*/ 	.byte	0x2e
	.zero		1


	//   ....[34]....
        /*02ec*/ 	.word	0x00006260
        /*02f0*/ 	.word	0x0000000b
        /*02f4*/ 	.word	0x00000048
        /*02f8*/ 	.short	0x010a
        /*02fa*/ 	.byte	0x3f
	.zero		1


	//   ....[35]....
        /*02fc*/ 	.word	0x00006670
        /*0300*/ 	.word	0x00000006
        /*0304*/ 	.word	0x000000c8
        /*0308*/ 	.short	0x0101
        /*030a*/ 	.byte	0x3f
	.zero		1


	//   ....[36]....
        /*030c*/ 	.word	0x00006d90
        /*0310*/ 	.word	0x00000007
        /*0314*/ 	.word	0x00000000
        /*0318*/ 	.short	0x010a
        /*031a*/ 	.byte	0x3f
	.zero		1


	//   ....[37]....
        /*031c*/ 	.word	0x00006e10
        /*0320*/ 	.word	0x00000006
        /*0324*/ 	.word	0x00000000
        /*0328*/ 	.short	0x010a
        /*032a*/ 	.byte	0x3f
	.zero		1


	//   ....[38]....
        /*032c*/ 	.word	0x00006ea0
        /*0330*/ 	.word	0x00000007
        /*0334*/ 	.word	0x00000000
        /*0338*/ 	.short	0x010a
        /*033a*/ 	.byte	0x3f
	.zero		1


	//   ....[39]....
        /*033c*/ 	.word	0x00006f30
        /*0340*/ 	.word	0x00000006
        /*0344*/ 	.word	0x00000000
        /*0348*/ 	.short	0x010a
        /*034a*/ 	.byte	0x3f
	.zero		1


	//   ....[40]....
        /*034c*/ 	.word	0x00006fc0
        /*0350*/ 	.word	0x00000007
        /*0354*/ 	.word	0x00000000
        /*0358*/ 	.short	0x010a
        /*035a*/ 	.byte	0x3f
	.zero		1


	//   ....[41]....
        /*035c*/ 	.word	0x00007050
        /*0360*/ 	.word	0x00000006
        /*0364*/ 	.word	0x00000000
        /*0368*/ 	.short	0x010a
        /*036a*/ 	.byte	0x3f
	.zero		1


	//   ....[42]....
        /*036c*/ 	.word	0x000070e0
        /*0370*/ 	.word	0x00000007
        /*0374*/ 	.word	0x00000000
        /*0378*/ 	.short	0x010a
        /*037a*/ 	.byte	0x3f
	.zero		1


	//   ....[43]....
        /*037c*/ 	.word	0x00007170
        /*0380*/ 	.word	0x00000006
        /*0384*/ 	.word	0x00000000
        /*0388*/ 	.short	0x010a
        /*038a*/ 	.byte	0x3f
	.zero		1


	//   ....[44]....
        /*038c*/ 	.word	0x00007200
        /*0390*/ 	.word	0x00000005
        /*0394*/ 	.word	0x00000000
        /*0398*/ 	.short	0x010a
        /*039a*/ 	.byte	0x3f
	.zero		1


	//   ....[45]....
        /*039c*/ 	.word	0x00007270
        /*03a0*/ 	.word	0x00000003
        /*03a4*/ 	.word	0xfffffff8
        /*03a8*/ 	.short	0x010a
        /*03aa*/ 	.byte	0x3f
	.zero		1


	//   ....[46]....
        /*03ac*/ 	.word	0x000072c0
        /*03b0*/ 	.word	0x00000003
        /*03b4*/ 	.word	0x00000000
        /*03b8*/ 	.short	0x010a
        /*03ba*/ 	.byte	0x3f
	.zero		1


	//   ....[47]....
        /*03bc*/ 	.word	0x00007320
        /*03c0*/ 	.word	0x00000005
        /*03c4*/ 	.word	0x00000000
        /*03c8*/ 	.short	0x010a
        /*03ca*/ 	.byte	0x3f
	.zero		1


	//   ....[48]....
        /*03cc*/ 	.word	0x00007380
        /*03d0*/ 	.word	0x00000003
        /*03d4*/ 	.word	0x00000008
        /*03d8*/ 	.short	0x010a
        /*03da*/ 	.byte	0x3f
	.zero		1


	//   ....[49]....
        /*03dc*/ 	.word	0x00007450
        /*03e0*/ 	.word	0x0000000b
        /*03e4*/ 	.word	0x00000048
        /*03e8*/ 	.short	0x010a
        /*03ea*/ 	.byte	0x3f
	.zero		1


	//   ....[50]....
        /*03ec*/ 	.word	0x00007520
        /*03f0*/ 	.word	0x00000007
        /*03f4*/ 	.word	0x00000000
        /*03f8*/ 	.short	0x010a
        /*03fa*/ 	.byte	0x3f
	.zero		1


	//   ....[51]....
        /*03fc*/ 	.word	0x00007570
        /*0400*/ 	.word	0x00000006
        /*0404*/ 	.word	0x00000000
        /*0408*/ 	.short	0x010a
        /*040a*/ 	.byte	0x3f
	.zero		1


	//   ....[52]....
        /*040c*/ 	.word	0x000075c0
        /*0410*/ 	.word	0x00000007
        /*0414*/ 	.word	0x00000000
        /*0418*/ 	.short	0x010a
        /*041a*/ 	.byte	0x3f
	.zero		1


	//   ....[53]....
        /*041c*/ 	.word	0x00007610
        /*0420*/ 	.word	0x00000006
        /*0424*/ 	.word	0x00000000
        /*0428*/ 	.short	0x010a
        /*042a*/ 	.byte	0x3f
	.zero		1


	//   ....[54]....
        /*042c*/ 	.word	0x00007660
        /*0430*/ 	.word	0x00000007
        /*0434*/ 	.word	0x00000000
        /*0438*/ 	.short	0x010a
        /*043a*/ 	.byte	0x3f
	.zero		1


	//   ....[55]....
        /*043c*/ 	.word	0x000076b0
        /*0440*/ 	.word	0x00000006
        /*0444*/ 	.word	0x00000000
        /*0448*/ 	.short	0x010a
        /*044a*/ 	.byte	0x3f
	.zero		1


	//   ....[56]....
        /*044c*/ 	.word	0x00007700
        /*0450*/ 	.word	0x00000007
        /*0454*/ 	.word	0x00000000
        /*0458*/ 	.short	0x010a
        /*045a*/ 	.byte	0x3f
	.zero		1


	//   ....[57]....
        /*045c*/ 	.word	0x00007750
        /*0460*/ 	.word	0x00000006
        /*0464*/ 	.word	0x00000000
        /*0468*/ 	.short	0x010a
        /*046a*/ 	.byte	0x3f
	.zero		1


	//----- nvinfo : EIATTR_NUM_MBARRIERS
	.align		4
.L_37:
        /*046c*/ 	.byte	0x03, 0x38
        /*046e*/ 	.short	0x0018


	//----- nvinfo : EIATTR_EXIT_INSTR_OFFSETS
	.align		4
        /*0470*/ 	.byte	0x04, 0x1c
        /*0472*/ 	.short	(.L_39 - .L_38)


	//   ....[0]....
.L_38:
        /*0474*/ 	.word	0x000014c0


	//   ....[1]....
        /*0478*/ 	.word	0x00001520


	//   ....[2]....
        /*047c*/ 	.word	0x00005e70


	//   ....[3]....
        /*0480*/ 	.word	0x00005ea0


	//   ....[4]....
        /*0484*/ 	.word	0x00007250


	//----- nvinfo : EIATTR_MAX_THREADS
	.align		4
.L_39:
        /*0488*/ 	.byte	0x04, 0x05
        /*048a*/ 	.short	(.L_41 - .L_40)
.L_40:
        /*048c*/ 	.word	0x00000180
        /*0490*/ 	.word	0x00000001
        /*0494*/ 	.word	0x00000001


	//----- nvinfo : EIATTR_CRS_STACK_SIZE
	.align		4
.L_41:
        /*0498*/ 	.byte	0x04, 0x1e
        /*049a*/ 	.short	(.L_43 - .L_42)
.L_42:
        /*049c*/ 	.word	0x00000000


	//----- nvinfo : EIATTR_CBANK_PARAM_SIZE
	.align		4
.L_43:
        /*04a0*/ 	.byte	0x03, 0x19
        /*04a2*/ 	.short	0x0470


	//----- nvinfo : EIATTR_PARAM_CBANK
	.align		4
        /*04a4*/ 	.byte	0x04, 0x0a
        /*04a6*/ 	.short	(.L_45 - .L_44)
	.align		4
.L_44:
        /*04a8*/ 	.word	index@(.nv.constant0._ZN7cutlass13device_kernelINS_4gemm6kernel13GemmUniversalIN4cute5tupleIJiiiiEEENS1_10collective13CollectiveMmaINS1_34MainloopSm90TmaGmmaWarpSpecializedILi9ENS5_IJNS4_1CILi2EEENSA_ILi4EEENSA_ILi1EEEEEENS1_32KernelTmaWarpSpecializedPingpongEEENS5_IJNSA_ILi64EEENSA_ILi128EEENSA_ILi32EEEEEEfNS5_IJlSD_lEEEfSL_NS4_8TiledMMAINS4_8MMA_AtomIJNS4_4SM904GMMA30MMA_64x128x8_F32TF32TF32_SS_TNILNSP_7ScaleInE1ELSR_1EEEEEENS4_6LayoutINS5_IJSD_SD_SD_EEENS5_IJNSA_ILi0EEESW_SW_EEEEENS5_IJNS4_10UnderscoreESZ_SZ_EEEEENS4_23SM90_TMA_LOAD_MULTICASTENS4_14ComposedLayoutINS4_7SwizzleILi3ELi4ELi3EEENS4_18smem_ptr_flag_bitsILi32EEENSU_INS5_IJNSA_ILi8EEESJ_EEENS5_IJSJ_SD_EEEEEEEvNS4_8identityES12_S1C_vS1D_EENS_8epilogue10collective6detail29Sm90TmaWarpSpecializedAdapterINS1G_15DefaultEpilogueIfSL_SL_NS1F_6thread17LinearCombinationIfLi1EffLNS1K_9ScaleType4KindE0ELNS_15FloatRoundStyleE2EfEENS1_15EpilogueDefaultEEEEEvvEEEEvNT_6ParamsE)
        /*04ac*/ 	.short	0x0210
        /*04ae*/ 	.short	0x0470


	//----- nvinfo : EIATTR_SW_WAR
	.align		4
.L_45:
        /*04b0*/ 	.byte	0x04, 0x36
        /*04b2*/ 	.short	(.L_47 - .L_46)
.L_46:
        /*04b4*/ 	.word	0x00000008
.L_47:


//--------------------- .nv.callgraph             --------------------------
	.section	.nv.callgraph,"",@"SHT_CUDA_CALLGRAPH"
	.align	4
	.sectionentsize	8
	.align		4
        /*0000*/ 	.word	0x00000000
	.align		4
        /*0004*/ 	.word	0xffffffff
	.align		4
        /*0008*/ 	.word	index@(_ZN7cutlass13device_kernelINS_4gemm6kernel13GemmUniversalIN4cute5tupleIJiiiiEEENS1_10collective13CollectiveMmaINS1_34MainloopSm90TmaGmmaWarpSpecializedILi9ENS5_IJNS4_1CILi2EEENSA_ILi4EEENSA_ILi1EEEEEENS1_32KernelTmaWarpSpecializedPingpongEEENS5_IJNSA_ILi64EEENSA_ILi128EEENSA_ILi32EEEEEEfNS5_IJlSD_lEEEfSL_NS4_8TiledMMAINS4_8MMA_AtomIJNS4_4SM904GMMA30MMA_64x128x8_F32TF32TF32_SS_TNILNSP_7ScaleInE1ELSR_1EEEEEENS4_6LayoutINS5_IJSD_SD_SD_EEENS5_IJNSA_ILi0EEESW_SW_EEEEENS5_IJNS4_10UnderscoreESZ_SZ_EEEEENS4_23SM90_TMA_LOAD_MULTICASTENS4_14ComposedLayoutINS4_7SwizzleILi3ELi4ELi3EEENS4_18smem_ptr_flag_bitsILi32EEENSU_INS5_IJNSA_ILi8EEESJ_EEENS5_IJSJ_SD_EEEEEEEvNS4_8identityES12_S1C_vS1D_EENS_8epilogue10collective6detail29Sm90TmaWarpSpecializedAdapterINS1G_15DefaultEpilogueIfSL_SL_NS1F_6thread17LinearCombinationIfLi1EffLNS1K_9ScaleType4KindE0ELNS_15FloatRoundStyleE2EfEENS1_15EpilogueDefaultEEEEEvvEEEEvNT_6ParamsE)
	.align		4
        /*000c*/ 	.word	index@(__assertfail)
	.align		4
        /*0010*/ 	.word	0x00000000
	.align		4
        /*0014*/ 	.word	0xfffffffe
	.align		4
        /*0018*/ 	.word	0x00000000
	.align		4
        /*001c*/ 	.word	0xfffffffd
	.align		4
        /*0020*/ 	.word	0x00000000
	.align		4
        /*0024*/ 	.word	0xfffffffc


//--------------------- .nv.constant4             --------------------------
	.section	.nv.constant4,"a",@progbits
	.align	8
	.align		8
.nv.constant4:
        /*0000*/ 	.dword	__assertfail
	.align		8
        /*0008*/ 	.dword	__unnamed_1
	.align		8
        /*0010*/ 	.dword	_ZN40_INTERNAL_e93950df_4_k_cu_3c1bfb0c_194224cuda3std3__45__cpo5beginE
	.align		8
        /*0018*/ 	.dword	_ZN40_INTERNAL_e93950df_4_k_cu_3c1bfb0c_194224cuda3std3__45__cpo3endE
	.align		8
        /*0020*/ 	.dword	_ZN40_INTERNAL_e93950df_4_k_cu_3c1bfb0c_194224cuda3std3__45__cpo6cbeginE
	.align		8
        /*0028*/ 	.dword	_ZN40_INTERNAL_e93950df_4_k_cu_3c1bfb0c_194224cuda3std3__45__cpo4cendE
	.align		8
        /*0030*/ 	.dword	_ZN40_INTERNAL_e93950df_4_k_cu_3c1bfb0c_194224cuda3std3__442_GLOBAL__N__e93950df_4_k_cu_3c1bfb0c_194226ignoreE
	.align		8
        /*0038*/ 	.dword	_ZN40_INTERNAL_e93950df_4_k_cu_3c1bfb0c_194224cuda3std3__419piecewise_constructE
	.align		8
        /*0040*/ 	.dword	_ZN40_INTERNAL_e93950df_4_k_cu_3c1bfb0c_194224cuda3std3__48in_placeE
	.align		8
        /*0048*/ 	.dword	_ZN40_INTERNAL_e93950df_4_k_cu_3c1bfb0c_194224cuda3std6ranges3__45__cpo4swapE
	.align		8
        /*0050*/ 	.dword	_ZN40_INTERNAL_e93950df_4_k_cu_3c1bfb0c_194224cuda3std6ranges3__45__cpo9iter_moveE
	.align		8
        /*0058*/ 	.dword	_ZN40_INTERNAL_e93950df_4_k_cu_3c1bfb0c_194224cute7productE
	.align		8
        /*0060*/ 	.dword	_ZN40_INTERNAL_e93950df_4_k_cu_3c1bfb0c_194224cute1_E
	.align		8
        /*0068*/ 	.dword	$str$22
	.align		8
        /*0070*/ 	.dword	$str$23


//--------------------- .text._ZN7cutlass13device_kernelINS_4gemm6kernel13GemmUniversalIN4cute5tupleIJiiiiEEENS1_10collective13CollectiveMmaINS1_34MainloopSm90TmaGmmaWarpSpecializedILi9ENS5_IJNS4_1CILi2EEENSA_ILi4EEENSA_ILi1EEEEEENS1_32KernelTmaWarpSpecializedPingpongEEENS5_IJNSA_ILi64EEENSA_ILi128EEENSA_ILi32EEEEEEfNS5_IJlSD_lEEEfSL_NS4_8TiledMMAINS4_8MMA_AtomIJNS4_4SM904GMMA30MMA_64x128x8_F32TF32TF32_SS_TNILNSP_7ScaleInE1ELSR_1EEEEEENS4_6LayoutINS5_IJSD_SD_SD_EEENS5_IJNSA_ILi0EEESW_SW_EEEEENS5_IJNS4_10UnderscoreESZ_SZ_EEEEENS4_23SM90_TMA_LOAD_MULTICASTENS4_14ComposedLayoutINS4_7SwizzleILi3ELi4ELi3EEENS4_18smem_ptr_flag_bitsILi32EEENSU_INS5_IJNSA_ILi8EEESJ_EEENS5_IJSJ_SD_EEEEEEEvNS4_8identityES12_S1C_vS1D_EENS_8epilogue10collective6detail29Sm90TmaWarpSpecializedAdapterINS1G_15DefaultEpilogueIfSL_SL_NS1F_6thread17LinearCombinationIfLi1EffLNS1K_9ScaleType4KindE0ELNS_15FloatRoundStyleE2EfEENS1_15EpilogueDefaultEEEEEvvEEEEvNT_6ParamsE --------------------------
	.section	.text._ZN7cutlass13device_kernelINS_4gemm6kernel13GemmUniversalIN4cute5tupleIJiiiiEEENS1_10collective13CollectiveMmaINS1_34MainloopSm90TmaGmmaWarpSpecializedILi9ENS5_IJNS4_1CILi2EEENSA_ILi4EEENSA_ILi1EEEEEENS1_32KernelTmaWarpSpecializedPingpongEEENS5_IJNSA_ILi64EEENSA_ILi128EEENSA_ILi32EEEEEEfNS5_IJlSD_lEEEfSL_NS4_8TiledMMAINS4_8MMA_AtomIJNS4_4SM904GMMA30MMA_64x128x8_F32TF32TF32_SS_TNILNSP_7ScaleInE1ELSR_1EEEEEENS4_6LayoutINS5_IJSD_SD_SD_EEENS5_IJNSA_ILi0EEESW_SW_EEEEENS5_IJNS4_10UnderscoreESZ_SZ_EEEEENS4_23SM90_TMA_LOAD_MULTICASTENS4_14ComposedLayoutINS4_7SwizzleILi3ELi4ELi3EEENS4_18smem_ptr_flag_bitsILi32EEENSU_INS5_IJNSA_ILi8EEESJ_EEENS5_IJSJ_SD_EEEEEEEvNS4_8identityES12_S1C_vS1D_EENS_8epilogue10collective6detail29Sm90TmaWarpSpecializedAdapterINS1G_15DefaultEpilogueIfSL_SL_NS1F_6thread17LinearCombinationIfLi1EffLNS1K_9ScaleType4KindE0ELNS_15FloatRoundStyleE2EfEENS1_15EpilogueDefaultEEEEEvvEEEEvNT_6ParamsE,"ax",@progbits
	.align	128
.text._ZN7cutlass13device_kernelINS_4gemm6kernel13GemmUniversalIN4cute5tupleIJiiiiEEENS1_10collective13CollectiveMmaINS1_34MainloopSm90TmaGmmaWarpSpecializedILi9ENS5_IJNS4_1CILi2EEENSA_ILi4EEENSA_ILi1EEEEEENS1_32KernelTmaWarpSpecializedPingpongEEENS5_IJNSA_ILi64EEENSA_ILi128EEENSA_ILi32EEEEEEfNS5_IJlSD_lEEEfSL_NS4_8TiledMMAINS4_8MMA_AtomIJNS4_4SM904GMMA30MMA_64x128x8_F32TF32TF32_SS_TNILNSP_7ScaleInE1ELSR_1EEEEEENS4_6LayoutINS5_IJSD_SD_SD_EEENS5_IJNSA_ILi0EEESW_SW_EEEEENS5_IJNS4_10UnderscoreESZ_SZ_EEEEENS4_23SM90_TMA_LOAD_MULTICASTENS4_14ComposedLayoutINS4_7SwizzleILi3ELi4ELi3EEENS4_18smem_ptr_flag_bitsILi32EEENSU_INS5_IJNSA_ILi8EEESJ_EEENS5_IJSJ_SD_EEEEEEEvNS4_8identityES12_S1C_vS1D_EENS_8epilogue10collective6detail29Sm90TmaWarpSpecializedAdapterINS1G_15DefaultEpilogueIfSL_SL_NS1F_6thread17LinearCombinationIfLi1EffLNS1K_9ScaleType4KindE0ELNS_15FloatRoundStyleE2EfEENS1_15EpilogueDefaultEEEEEvvEEEEvNT_6ParamsE:
        .type           _ZN7cutlass13device_kernelINS_4gemm6kernel13GemmUniversalIN4cute5tupleIJiiiiEEENS1_10collective13CollectiveMmaINS1_34MainloopSm90TmaGmmaWarpSpecializedILi9ENS5_IJNS4_1CILi2EEENSA_ILi4EEENSA_ILi1EEEEEENS1_32KernelTmaWarpSpecializedPingpongEEENS5_IJNSA_ILi64EEENSA_ILi128EEENSA_ILi32EEEEEEfNS5_IJlSD_lEEEfSL_NS4_8TiledMMAINS4_8MMA_AtomIJNS4_4SM904GMMA30MMA_64x128x8_F32TF32TF32_SS_TNILNSP_7ScaleInE1ELSR_1EEEEEENS4_6LayoutINS5_IJSD_SD_SD_EEENS5_IJNSA_ILi0EEESW_SW_EEEEENS5_IJNS4_10UnderscoreESZ_SZ_EEEEENS4_23SM90_TMA_LOAD_MULTICASTENS4_14ComposedLayoutINS4_7SwizzleILi3ELi4ELi3EEENS4_18smem_ptr_flag_bitsILi32EEENSU_INS5_IJNSA_ILi8EEESJ_EEENS5_IJSJ_SD_EEEEEEEvNS4_8identityES12_S1C_vS1D_EENS_8epilogue10collective6detail29Sm90TmaWarpSpecializedAdapterINS1G_15DefaultEpilogueIfSL_SL_NS1F_6thread17LinearCombinationIfLi1EffLNS1K_9ScaleType4KindE0ELNS_15FloatRoundStyleE2EfEENS1_15EpilogueDefaultEEEEEvvEEEEvNT_6ParamsE,@function
        .size           _ZN7cutlass13device_kernelINS_4gemm6kernel13GemmUniversalIN4cute5tupleIJiiiiEEENS1_10collective13CollectiveMmaINS1_34MainloopSm90TmaGmmaWarpSpecializedILi9ENS5_IJNS4_1CILi2EEENSA_ILi4EEENSA_ILi1EEEEEENS1_32KernelTmaWarpSpecializedPingpongEEENS5_IJNSA_ILi64EEENSA_ILi128EEENSA_ILi32EEEEEEfNS5_IJlSD_lEEEfSL_NS4_8TiledMMAINS4_8MMA_AtomIJNS4_4SM904GMMA30MMA_64x128x8_F32TF32TF32_SS_TNILNSP_7ScaleInE1ELSR_1EEEEEENS4_6LayoutINS5_IJSD_SD_SD_EEENS5_IJNSA_ILi0EEESW_SW_EEEEENS5_IJNS4_10UnderscoreESZ_SZ_EEEEENS4_23SM90_TMA_LOAD_MULTICASTENS4_14ComposedLayoutINS4_7SwizzleILi3ELi4ELi3EEENS4_18smem_ptr_flag_bitsILi32EEENSU_INS5_IJNSA_ILi8EEESJ_EEENS5_IJSJ_SD_EEEEEEEvNS4_8identityES12_S1C_vS1D_EENS_8epilogue10collective6detail29Sm90TmaWarpSpecializedAdapterINS1G_15DefaultEpilogueIfSL_SL_NS1F_6thread17LinearCombinationIfLi1EffLNS1K_9ScaleType4KindE0ELNS_15FloatRoundStyleE2EfEENS1_15EpilogueDefaultEEEEEvvEEEEvNT_6ParamsE,(.L_x_212 - _ZN7cutlass13device_kernelINS_4gemm6kernel13GemmUniversalIN4cute5tupleIJiiiiEEENS1_10collective13CollectiveMmaINS1_34MainloopSm90TmaGmmaWarpSpecializedILi9ENS5_IJNS4_1CILi2EEENSA_ILi4EEENSA_ILi1EEEEEENS1_32KernelTmaWarpSpecializedPingpongEEENS5_IJNSA_ILi64EEENSA_ILi128EEENSA_ILi32EEEEEEfNS5_IJlSD_lEEEfSL_NS4_8TiledMMAINS4_8MMA_AtomIJNS4_4SM904GMMA30MMA_64x128x8_F32TF32TF32_SS_TNILNSP_7ScaleInE1ELSR_1EEEEEENS4_6LayoutINS5_IJSD_SD_SD_EEENS5_IJNSA_ILi0EEESW_SW_EEEEENS5_IJNS4_10UnderscoreESZ_SZ_EEEEENS4_23SM90_TMA_LOAD_MULTICASTENS4_14ComposedLayoutINS4_7SwizzleILi3ELi4ELi3EEENS4_18smem_ptr_flag_bitsILi32EEENSU_INS5_IJNSA_ILi8EEESJ_EEENS5_IJSJ_SD_EEEEEEEvNS4_8identityES12_S1C_vS1D_EENS_8epilogue10collective6detail29Sm90TmaWarpSpecializedAdapterINS1G_15DefaultEpilogueIfSL_SL_NS1F_6thread17LinearCombinationIfLi1EffLNS1K_9ScaleType4KindE0ELNS_15FloatRoundStyleE2EfEENS1_15EpilogueDefaultEEEEEvvEEEEvNT_6ParamsE)
        .other          _ZN7cutlass13device_kernelINS_4gemm6kernel13GemmUniversalIN4cute5tupleIJiiiiEEENS1_10collective13CollectiveMmaINS1_34MainloopSm90TmaGmmaWarpSpecializedILi9ENS5_IJNS4_1CILi2EEENSA_ILi4EEENSA_ILi1EEEEEENS1_32KernelTmaWarpSpecializedPingpongEEENS5_IJNSA_ILi64EEENSA_ILi128EEENSA_ILi32EEEEEEfNS5_IJlSD_lEEEfSL_NS4_8TiledMMAINS4_8MMA_AtomIJNS4_4SM904GMMA30MMA_64x128x8_F32TF32TF32_SS_TNILNSP_7ScaleInE1ELSR_1EEEEEENS4_6LayoutINS5_IJSD_SD_SD_EEENS5_IJNSA_ILi0EEESW_SW_EEEEENS5_IJNS4_10UnderscoreESZ_SZ_EEEEENS4_23SM90_TMA_LOAD_MULTICASTENS4_14ComposedLayoutINS4_7SwizzleILi3ELi4ELi3EEENS4_18smem_ptr_flag_bitsILi32EEENSU_INS5_IJNSA_ILi8EEESJ_EEENS5_IJSJ_SD_EEEEEEEvNS4_8identityES12_S1C_vS1D_EENS_8epilogue10collective6detail29Sm90TmaWarpSpecializedAdapterINS1G_15DefaultEpilogueIfSL_SL_NS1F_6thread17LinearCombinationIfLi1EffLNS1K_9ScaleType4KindE0ELNS_15FloatRoundStyleE2EfEENS1_15EpilogueDefaultEEEEEvvEEEEvNT_6ParamsE,@"STO_CUDA_ENTRY STV_DEFAULT"
_ZN7cutlass13device_kernelINS_4gemm6kernel13GemmUniversalIN4cute5tupleIJiiiiEEENS1_10collective13CollectiveMmaINS1_34MainloopSm90TmaGmmaWarpSpecializedILi9ENS5_IJNS4_1CILi2EEENSA_ILi4EEENSA_ILi1EEEEEENS1_32KernelTmaWarpSpecializedPingpongEEENS5_IJNSA_ILi64EEENSA_ILi128EEENSA_ILi32EEEEEEfNS5_IJlSD_lEEEfSL_NS4_8TiledMMAINS4_8MMA_AtomIJNS4_4SM904GMMA30MMA_64x128x8_F32TF32TF32_SS_TNILNSP_7ScaleInE1ELSR_1EEEEEENS4_6LayoutINS5_IJSD_SD_SD_EEENS5_IJNSA_ILi0EEESW_SW_EEEEENS5_IJNS4_10UnderscoreESZ_SZ_EEEEENS4_23SM90_TMA_LOAD_MULTICASTENS4_14ComposedLayoutINS4_7SwizzleILi3ELi4ELi3EEENS4_18smem_ptr_flag_bitsILi32EEENSU_INS5_IJNSA_ILi8EEESJ_EEENS5_IJSJ_SD_EEEEEEEvNS4_8identityES12_S1C_vS1D_EENS_8epilogue10collective6detail29Sm90TmaWarpSpecializedAdapterINS1G_15DefaultEpilogueIfSL_SL_NS1F_6thread17LinearCombinationIfLi1EffLNS1K_9ScaleType4KindE0ELNS_15FloatRoundStyleE2EfEENS1_15EpilogueDefaultEEEEEvvEEEEvNT_6ParamsE:
[----:B------:R-:W0:Y:S02]  /*0000*/  LDC R1, c[0x0][0x28] ;  /* 0x00000a00ff017b82 */ /* 0x000e240000000800 */
[----:B0-----:R-:W-:Y:S01]  /*0010*/  VIADD R1, R1, 0xfffffff8 ;  /* 0xfffffff801017836 */ /* 0x001fe20000000000 */
[----:B------:R-:W0:Y:S01]  /*0020*/  S2R R4, SR_TID.X ;  /* 0x0000000000047919 */ /* 0x000e220000002100 */
[----:B------:R-:W-:Y:S01]  /*0030*/  ELECT P0, URZ, PT ;  /* 0x00000000003f782f */ /* 0x000fe20003800000 */
[----:B------:R-:W-:Y:S01]  /*0040*/  BSSY B0, `(.L_x_0) ;  /* 0x000000f000007945 */ /* 0x000fe20003800000 */
[--C-:B0-----:R-:W-:Y:S02]  /*0050*/  SHF.R.U32.HI R0, RZ, 0x5, R4.reuse ;  /* 0x00000005ff007819 */ /* 0x101fe40000011604 */
[----:B------:R-:W-:-:S03]  /*0060*/  SHF.R.U32.HI R7, RZ, 0x7, R4 ;  /* 0x00000007ff077819 */ /* 0x000fc60000011604 */
[----:B------:R-:W0:Y:S04]  /*0070*/  SHFL.IDX PT, R2, R0, RZ, 0x1f ;  /* 0x00001fff00027589 */ /* 0x000e2800000e0000 */
[----:B------:R1:W2:Y:S01]  /*0080*/  SHFL.IDX PT, R10, R7, RZ, 0x1f ;  /* 0x00001fff070a7589 */ /* 0x0002a200000e0000 */
[----:B0-----:R-:W-:-:S13]  /*0090*/  ISETP.NE.OR P0, PT, R2, RZ, !P0 ;  /* 0x000000ff0200720c */ /* 0x001fda0004705670 */
[----:B-12---:R-:W-:Y:S05]  /*00a0*/  @P0 BRA `(.L_x_1) ;  /* 0x0000000000200947 */ /* 0x006fea0003800000 */
[----:B------:R-:W-:Y:S02]  /*00b0*/  ULDC.64 UR4, c[0x0][0x198] ;  /* 0x0000660000047ab9 */ /* 0x000fe40000000a00 */
[----:B------:R-:W-:Y:S02]  /*00c0*/  UIADD3 UR6, UP0, UR4, 0xf0, URZ ;  /* 0x000000f004067890 */ /* 0x000fe4000ff1e03f */
[----:B------:R-:W-:Y:S02]  /*00d0*/  UIADD3 UR4, UP1, UR4, 0x1f0, URZ ;  /* 0x000001f004047890 */ /* 0x000fe4000ff3e03f */
[----:B------:R-:W-:Y:S02]  /*00e0*/  UIADD3.X UR7, URZ, UR5, URZ, UP0, !UPT ;  /* 0x000000053f077290 */ /* 0x000fe400087fe43f */
[----:B------:R-:W-:-:S07]  /*00f0*/  UIADD3.X UR5, URZ, UR5, URZ, UP1, !UPT ;  /* 0x000000053f057290 */ /* 0x000fce0008ffe43f */
[----:B------:R0:W-:Y:S02]  /*0100*/  UTMACCTL.PF [UR6] ;  /* 0x00000000060079b9 */ /* 0x0001e40008040000 */
[----:B------:R0:W-:Y:S02]  /*0110*/  UTMACCTL.PF [UR4] ;  /* 0x00000000040079b9 */ /* 0x0001e40008040000 */
[----:B0-----:R-:W-:Y:S01]  /*0120*/  NOP ;  /* 0x0000000000007918 */ /* 0x001fe20000000000 */
.L_x_1:
[----:B------:R-:W-:Y:S05]  /*0130*/  BSYNC B0 ;  /* 0x0000000000007941 */ /* 0x000fea0003800000 */
.L_x_0:
[----:B------:R-:W0:Y:S02]  /*0140*/  SHFL.IDX PT, R9, R0, RZ, 0x1f ;  /* 0x00001fff00097589 */ /* 0x000e2400000e0000 */
[----:B0-----:R-:W-:-:S13]  /*0150*/  ISETP.NE.AND P0, PT, R9, RZ, PT ;  /* 0x000000ff0900720c */ /* 0x001fda0003f05270 */
[----:B------:R-:W-:Y:S05]  /*0160*/  @P0 BRA `(.L_x_2) ;  /* 0x00000000008c0947 */ /* 0x000fea0003800000 */
[----:B------:R-:W-:Y:S01]  /*0170*/  ELECT P0, URZ, PT ;  /* 0x00000000003f782f */ /* 0x000fe20003800000 */
[----:B------:R-:W-:-:S12]  /*0180*/  BSSY B0, `(.L_x_2) ;  /* 0x0000021000007945 */ /* 0x000fd80003800000 */
[----:B------:R-:W-:Y:S05]  /*0190*/  @!P0 BRA `(.L_x_3) ;  /* 0x00000000007c8947 */ /* 0x000fea0003800000 */
[----:B------:R-:W0:Y:S01]  /*01a0*/  S2UR UR8, SR_CgaCtaId ;  /* 0x00000000000879c3 */ /* 0x000e220000008800 */
[----:B------:R-:W-:Y:S01]  /*01b0*/  UMOV UR4, 0x400 ;  /* 0x0000040000047882 */ /* 0x000fe20000000000 */
[----:B------:R-:W-:Y:S01]  /*01c0*/  UMOV UR5, 0x1 ;  /* 0x0000000100057882 */ /* 0x000fe20000000000 */
[----:B------:R-:W-:Y:S02]  /*01d0*/  UMOV UR6, 0x5 ;  /* 0x0000000500067882 */ /* 0x000fe40000000000 */
[----:B------:R-:W-:-:S04]  /*01e0*/  UIADD3 UR6, -UR6, 0x100000, URZ ;  /* 0x0010000006067890 */ /* 0x000fc8000fffe13f */
[----:B------:R-:W-:Y:S02]  /*01f0*/  USHF.L.U32 UR7, UR6, 0xb, URZ ;  /* 0x0000000b06077899 */ /* 0x000fe4000800063f */
[----:B------:R-:W-:Y:S02]  /*0200*/  USHF.L.U32 UR6, UR6, 0x1, URZ ;  /* 0x0000000106067899 */ /* 0x000fe4000800063f */
[----:B0-----:R-:W-:Y:S02]  /*0210*/  ULEA UR8, UR8, UR4, 0x18 ;  /* 0x0000000408087291 */ /* 0x001fe4000f8ec03f */
[----:B------:R-:W-:-:S04]  /*0220*/  UIADD3 UR4, -UR5, 0x100000, URZ ;  /* 0x0010000005047890 */ /* 0x000fc8000fffe13f */
[----:B------:R-:W-:Y:S02]  /*0230*/  USHF.L.U32 UR5, UR4, 0xb, URZ ;  /* 0x0000000b04057899 */ /* 0x000fe4000800063f */
[----:B------:R-:W-:Y:S01]  /*0240*/  USHF.L.U32 UR4, UR4, 0x1, URZ ;  /* 0x0000000104047899 */ /* 0x000fe2000800063f */
[----:B------:R-:W0:Y:S11]  /*0250*/  FENCE.VIEW.ASYNC.S ;  /* 0x00000000000073c6 */ /* 0x000e360000000000 */
[----:B0-----:R0:W1:Y:S01]  /*0260*/  SYNCS.EXCH.64 URZ, [UR8], UR4 ;  /* 0x00000004083f75b2 */ /* 0x0010620008000100 */
[----:B------:R0:W2:Y:S01]  /*0270*/  SYNCS.EXCH.64 URZ, [UR8+0x48], UR6 ;  /* 0x00004806083f75b2 */ /* 0x0000a20008000100 */
[----:B------:R0:W3:Y:S01]  /*0280*/  SYNCS.EXCH.64 URZ, [UR8+0x8], UR4 ;  /* 0x00000804083f75b2 */ /* 0x0000e20008000100 */
[----:B------:R0:W4:Y:S01]  /*0290*/  SYNCS.EXCH.64 URZ, [UR8+0x50], UR6 ;  /* 0x00005006083f75b2 */ /* 0x0001220008000100 */
[----:B------:R0:W0:Y:S01]  /*02a0*/  SYNCS.EXCH.64 URZ, [UR8+0x10], UR4 ;  /* 0x00001004083f75b2 */ /* 0x0000220008000100 */
        /* <DEDUP_REMOVED lines=13> */
[----:B------:R-:W-:Y:S01]  /*0380*/  NOP ;  /* 0x0000000000007918 */ /* 0x000fe20000000000 */
.L_x_3:
[----:B0-----:R-:W-:Y:S05]  /*0390*/  BSYNC B0 ;  /* 0x0000000000007941 */ /* 0x001fea0003800000 */
.L_x_2:
[----:B------:R-:W0:Y:S01]  /*03a0*/  SHFL.IDX PT, R12, R0, RZ, 0x1f ;  /* 0x00001fff000c7589 */ /* 0x000e2200000e0000 */
[----:B------:R-:W5:Y:S01]  /*03b0*/  S2UR UR12, SR_CTAID.X ;  /* 0x00000000000c79c3 */ /* 0x000f620000002500 */
[----:B------:R-:W-:Y:S02]  /*03c0*/  SHF.R.S32.HI R3, RZ, 0x1f, R4 ;  /* 0x0000001fff037819 */ /* 0x000fe40000011404 */
[----:B------:R-:W-:Y:S01]  /*03d0*/  ELECT P0, URZ, PT ;  /* 0x00000000003f782f */ /* 0x000fe20003800000 */
[----:B------:R-:W1:Y:S01]  /*03e0*/  SHFL.IDX PT, R11, R0, RZ, 0x1f ;  /* 0x00001fff000b7589 */ /* 0x000e6200000e0000 */
[----:B------:R-:W-:Y:S01]  /*03f0*/  ULDC UR4, c[0x0][0x150] ;  /* 0x0000540000047ab9 */ /* 0x000fe20000000800 */
[----:B------:R-:W-:Y:S02]  /*0400*/  LEA.HI R3, R3, R4, RZ, 0x7 ;  /* 0x0000000403037211 */ /* 0x000fe400078f38ff */
[----:B------:R-:W-:Y:S01]  /*0410*/  ELECT P1, URZ, PT ;  /* 0x00000000003f782f */ /* 0x000fe20003820000 */
[----:B------:R-:W2:Y:S01]  /*0420*/  S2R R6, SR_CTAID.Y ;  /* 0x0000000000067919 */ /* 0x000ea20000002600 */
[----:B------:R-:W3:Y:S01]  /*0430*/  LDC R14, c[0x0][0x144] ;  /* 0x00005100ff0e7b82 */ /* 0x000ee20000000800 */
[----:B------:R-:W-:Y:S01]  /*0440*/  LOP3.LUT R3, R3, 0xffffff80, RZ, 0xc0, !PT ;  /* 0xffffff8003037812 */ /* 0x000fe200078ec0ff */
[----:B------:R-:W-:Y:S01]  /*0450*/  UMOV UR11, 0x80 ;  /* 0x00000080000b7882 */ /* 0x000fe20000000000 */
[----:B------:R-:W4:Y:S01]  /*0460*/  SHFL.IDX PT, R16, R7, RZ, 0x1f ;  /* 0x00001fff07107589 */ /* 0x000f2200000e0000 */
[----:B------:R-:W-:Y:S01]  /*0470*/  NOP ;  /* 0x0000000000007918 */ /* 0x000fe20000000000 */
[----:B------:R-:W-:Y:S01]  /*0480*/  NOP ;  /* 0x0000000000007918 */ /* 0x000fe20000000000 */
[----:B------:R-:W-:Y:S01]  /*0490*/  IMAD.IADD R5, R4, 0x1, -R3 ;  /* 0x0000000104057824 */ /* 0x000fe200078e0a03 */
[C---:B------:R-:W-:Y:S01]  /*04a0*/  ISETP.NE.AND P4, PT, R10.reuse, RZ, PT ;  /* 0x000000ff0a00720c */ /* 0x040fe20003f85270 */
[----:B------:R-:W4:Y:S01]  /*04b0*/  LDC R15, c[0x0][0x140] ;  /* 0x00005000ff0f7b82 */ /* 0x000f220000000800 */
[----:B------:R-:W-:-:S02]  /*04c0*/  VIADD R36, R10, 0xffffffff ;  /* 0xffffffff0a247836 */ /* 0x000fc40000000000 */
[----:B------:R-:W-:Y:S01]  /*04d0*/  SHF.R.S32.HI R8, RZ, 0x1f, R5 ;  /* 0x0000001fff087819 */ /* 0x000fe20000011405 */
[----:B------:R-:W-:Y:S02]  /*04e0*/  IMAD.MOV.U32 R89, RZ, RZ, 0x1 ;  /* 0x00000001ff597424 */ /* 0x000fe400078e00ff */
[----:B------:R-:W-:Y:S02]  /*04f0*/  ISETP.GE.U32.AND P6, PT, R36, 0x2, PT ;  /* 0x000000022400780c */ /* 0x000fe40003fc6070 */
[----:B0-----:R-:W-:Y:S01]  /*0500*/  ISETP.NE.OR P0, PT, R12, RZ, !P0 ;  /* 0x000000ff0c00720c */ /* 0x001fe20004705670 */
[----:B------:R-:W0:Y:S01]  /*0510*/  LDC R25, c[0x0][0x148] ;  /* 0x00005200ff197b82 */ /* 0x000e220000000800 */
[----:B-----5:R-:W-:Y:S02]  /*0520*/  I2FP.F32.U32 R12, UR12 ;  /* 0x0000000c000c7c45 */ /* 0x020fe40008201000 */
[----:B------:R-:W-:Y:S02]  /*0530*/  LEA.HI R3, R8, R5, RZ, 0x3 ;  /* 0x0000000508037211 */ /* 0x000fe400078f18ff */
[----:B-1----:R-:W-:Y:S01]  /*0540*/  ISETP.NE.OR P1, PT, R11, RZ, !P1 ;  /* 0x000000ff0b00720c */ /* 0x002fe20004f25670 */
[----:B------:R-:W-:Y:S01]  /*0550*/  FMUL R13, R12, UR4 ;  /* 0x000000040c0d7c20 */ /* 0x000fe20008400000 */
[--C-:B------:R-:W-:Y:S01]  /*0560*/  SHF.R.S32.HI R0, RZ, 0x3, R3.reuse ;  /* 0x00000003ff007819 */ /* 0x100fe20000011403 */
[----:B------:R-:W-:Y:S01]  /*0570*/  ULDC UR4, c[0x0][0x154] ;  /* 0x0000550000047ab9 */ /* 0x000fe20000000800 */
[----:B------:R-:W-:-:S02]  /*0580*/  SHF.R.S32.HI R3, RZ, 0x1f, R3 ;  /* 0x0000001fff037819 */ /* 0x000fc40000011403 */
[----:B------:R-:W-:Y:S01]  /*0590*/  SHF.R.S32.HI R12, RZ, 0x1f, R9 ;  /* 0x0000001fff0c7819 */ /* 0x000fe20000011409 */
[----:B------:R-:W1:Y:S01]  /*05a0*/  F2I.U32.TRUNC.NTZ R13, R13 ;  /* 0x0000000d000d7305 */ /* 0x000e62000020f000 */
[----:B------:R-:W-:Y:S01]  /*05b0*/  LEA.HI R11, R3, R0, RZ, 0x2 ;  /* 0x00000000030b7211 */ /* 0x000fe200078f10ff */
[----:B------:R-:W-:Y:S01]  /*05c0*/  VOTEU.ALL UP1, P0 ;  /* 0x00000000003f7886 */ /* 0x000fe20000020000 */
[----:B------:R-:W-:Y:S01]  /*05d0*/  LEA.HI R12, R12, R9, RZ, 0x2 ;  /* 0x000000090c0c7211 */ /* 0x000fe200078f10ff */
[----:B------:R-:W-:Y:S01]  /*05e0*/  VOTEU.ALL UP0, P0 ;  /* 0x00000000003f7886 */ /* 0x000fe20000000000 */
[----:B------:R-:W-:Y:S01]  /*05f0*/  SHF.R.S32.HI R3, RZ, 0x1f, R2 ;  /* 0x0000001fff037819 */ /* 0x000fe20000011402 */
[----:B------:R-:W-:Y:S01]  /*0600*/  VOTEU.ALL UP2, P1 ;  /* 0x00000000003f7886 */ /* 0x000fe20000840000 */
[----:B------:R-:W-:Y:S01]  /*0610*/  LOP3.LUT R11, R11, 0xfffffffc, RZ, 0xc0, !PT ;  /* 0xfffffffc0b0b7812 */ /* 0x000fe200078ec0ff */
[----:B------:R-:W5:Y:S01]  /*0620*/  @!UP1 S2UR UR7, SR_CgaCtaId ;  /* 0x00000000000799c3 */ /* 0x000f620000008800 */
[----:B------:R-:W-:Y:S01]  /*0630*/  LOP3.LUT R12, R12, 0x3ffffffc, RZ, 0xc0, !PT ;  /* 0x3ffffffc0c0c7812 */ /* 0x000fe200078ec0ff */
[----:B------:R-:W-:Y:S01]  /*0640*/  @!UP1 UMOV UR6, 0x400 ;  /* 0x0000040000069882 */ /* 0x000fe20000000000 */
[----:B------:R-:W-:Y:S01]  /*0650*/  LEA.HI R3, R3, R2, RZ, 0x2 ;  /* 0x0000000203037211 */ /* 0x000fe200078f10ff */
[----:B------:R-:W-:Y:S01]  /*0660*/  IMAD.IADD R11, R0, 0x1, -R11 ;  /* 0x00000001000b7824 */ /* 0x000fe200078e0a0b */
[----:B------:R-:W-:Y:S01]  /*0670*/  @!UP2 UMOV UR9, 0x400 ;  /* 0x000004000009a882 */ /* 0x000fe20000000000 */
[----:B------:R-:W-:Y:S01]  /*0680*/  IMAD.IADD R12, R9, 0x1, -R12 ;  /* 0x00000001090c7824 */ /* 0x000fe200078e0a0c */
[----:B------:R-:W-:Y:S01]  /*0690*/  LOP3.LUT R3, R3, 0xfffffffc, RZ, 0xc0, !PT ;  /* 0xfffffffc03037812 */ /* 0x000fe200078ec0ff */
[----:B------:R-:W0:Y:S01]  /*06a0*/  @!UP2 S2UR UR10, SR_CgaCtaId ;  /* 0x00000000000aa9c3 */ /* 0x000e220000008800 */
[----:B-1----:R-:W-:Y:S01]  /*06b0*/  IMAD.MOV R13, RZ, RZ, -R13 ;  /* 0x000000ffff0d7224 */ /* 0x002fe200078e0a0d */
[----:B------:R-:W-:Y:S01]  /*06c0*/  VOTEU.ALL UP3, P1 ;  /* 0x00000000003f7886 */ /* 0x000fe20000860000 */
[----:B------:R-:W-:Y:S01]  /*06d0*/  IMAD R11, R12, 0x4, R11 ;  /* 0x000000040c0b7824 */ /* 0x000fe200078e020b */
[----:B------:R-:W-:Y:S01]  /*06e0*/  VOTEU.ALL UP4, P1 ;  /* 0x00000000003f7886 */ /* 0x000fe20000880000 */
[----:B------:R-:W-:Y:S01]  /*06f0*/  IMAD.IADD R9, R2, 0x1, -R3 ;  /* 0x0000000102097824 */ /* 0x000fe200078e0a03 */
[----:B--2---:R-:W-:Y:S01]  /*0700*/  I2FP.F32.U32 R2, R6 ;  /* 0x0000000600027245 */ /* 0x004fe20000201000 */
[----:B---3--:R-:W-:Y:S01]  /*0710*/  IMAD R21, R14, R13, UR12 ;  /* 0x0000000c0e157e24 */ /* 0x008fe2000f8e020d */
[C---:B------:R-:W-:Y:S01]  /*0720*/  LEA.HI R0, R11.reuse, R11, RZ, 0x1 ;  /* 0x0000000b0b007211 */ /* 0x040fe200078f08ff */
[C---:B------:R-:W-:Y:S01]  /*0730*/  IMAD.SHL.U32 R88, R11.reuse, 0x4, RZ ;  /* 0x000000040b587824 */ /* 0x040fe200078e00ff */
[----:B------:R-:W-:Y:S01]  /*0740*/  VOTEU.ALL UP5, P1 ;  /* 0x00000000003f7886 */ /* 0x000fe200008a0000 */
[----:B------:R-:W-:Y:S01]  /*0750*/  FMUL R2, R2, UR4 ;  /* 0x0000000402027c20 */ /* 0x000fe20008400000 */
[----:B------:R-:W-:Y:S01]  /*0760*/  LOP3.LUT R0, R0, 0xfffffffe, RZ, 0xc0, !PT ;  /* 0xfffffffe00007812 */ /* 0x000fe200078ec0ff */
[----:B------:R-:W-:Y:S01]  /*0770*/  UMOV UR4, 0x20 ;  /* 0x0000002000047882 */ /* 0x000fe20000000000 */
[----:B------:R-:W-:Y:S01]  /*0780*/  LOP3.LUT R88, R11, 0xc, R88, 0x78, !PT ;  /* 0x0000000c0b587812 */ /* 0x000fe200078e7858 */
[----:B------:R-:W-:-:S04]  /*0790*/  @!UP1 UIADD3 UR4, -UR4, 0x100000, URZ ;  /* 0x0010000004049890 */ /* 0x000fc8000fffe13f */
[----:B------:R-:W-:Y:S02]  /*07a0*/  @!UP1 USHF.L.U32 UR5, UR4, 0xb, URZ ;  /* 0x0000000b04059899 */ /* 0x000fe4000800063f */
[----:B------:R-:W-:Y:S01]  /*07b0*/  @!UP1 USHF.L.U32 UR4, UR4, 0x1, URZ ;  /* 0x0000000104049899 */ /* 0x000fe2000800063f */
[----:B----4-:R-:W-:Y:S01]  /*07c0*/  ISETP.EQ.U32.AND P2, PT, R15, 0x1, PT ;  /* 0x000000010f00780c */ /* 0x010fe20003f42070 */
[----:B------:R-:W-:Y:S01]  /*07d0*/  IMAD.IADD R0, R11, 0x1, -R0 ;  /* 0x000000010b007824 */ /* 0x000fe200078e0a00 */
[----:B------:R-:W1:Y:S01]  /*07e0*/  F2I.U32.TRUNC.NTZ R2, R2 ;  /* 0x0000000200027305 */ /* 0x000e62000020f000 */
[----:B-----5:R-:W-:Y:S01]  /*07f0*/  @!UP1 ULEA UR8, UR7, UR6, 0x18 ;  /* 0x0000000607089291 */ /* 0x020fe2000f8ec03f */
[----:B------:R-:W-:Y:S01]  /*0800*/  R2UR UR43, R16 ;  /* 0x00000000102b72ca */ /* 0x000fe200000e0000 */
[----:B------:R-:W-:-:S04]  /*0810*/  @!UP2 UIADD3 UR6, -UR11, 0x100000, URZ ;  /* 0x001000000b06a890 */ /* 0x000fc8000fffe13f */
[----:B------:R-:W-:Y:S02]  /*0820*/  @!UP2 USHF.L.U32 UR7, UR6, 0xb, URZ ;  /* 0x0000000b0607a899 */ /* 0x000fe4000800063f */
[----:B------:R-:W-:Y:S01]  /*0830*/  @!UP2 USHF.L.U32 UR6, UR6, 0x1, URZ ;  /* 0x000000010606a899 */ /* 0x000fe2000800063f */
[----:B------:R-:W-:Y:S01]  /*0840*/  ISETP.NE.AND P3, PT, R0, R21, PT ;  /* 0x000000150000720c */ /* 0x000fe20003f65270 */
[----:B------:R-:W-:Y:S01]  /*0850*/  VOTEU.ALL UP1, P0 ;  /* 0x00000000003f7886 */ /* 0x000fe20000020000 */
[----:B0-----:R-:W-:Y:S01]  /*0860*/  @!UP2 ULEA UR9, UR10, UR9, 0x18 ;  /* 0x000000090a09a291 */ /* 0x001fe2000f8ec03f */
[----:B------:R-:W-:Y:S01]  /*0870*/  LOP3.LUT P0, RZ, R5, 0x7, RZ, 0xc0, !PT ;  /* 0x0000000705ff7812 */ /* 0x000fe2000780c0ff */
[----:B------:R-:W-:Y:S01]  /*0880*/  VOTEU.ALL UP2, P1 ;  /* 0x00000000003f7886 */ /* 0x000fe20000840000 */
[----:B------:R-:W-:Y:S02]  /*0890*/  ISETP.NE.AND P1, PT, R9, 0x3, PT ;  /* 0x000000030900780c */ /* 0x000fe40003f25270 */
[----:B------:R-:W-:-:S02]  /*08a0*/  ISETP.LT.U32.AND P0, PT, R88, 0x8, !P0 ;  /* 0x000000085800780c */ /* 0x000fc40004701070 */
[----:B------:R-:W-:Y:S01]  /*08b0*/  ISETP.EQ.OR P1, PT, R9, RZ, !P1 ;  /* 0x000000ff0900720c */ /* 0x000fe20004f22670 */
[----:B------:R-:W0:Y:S02]  /*08c0*/  FENCE.VIEW.ASYNC.S ;  /* 0x00000000000073c6 */ /* 0x000e240000000000 */
[----:B0-----:R0:W2:Y:S01]  /*08d0*/  @!UP0 SYNCS.EXCH.64 URZ, [UR8+0xc0], UR4 ;  /* 0x0000c004083f85b2 */ /* 0x0010a20008000100 */
[----:B-1----:R-:W-:Y:S01]  /*08e0*/  IMAD.MOV R20, RZ, RZ, -R2 ;  /* 0x000000ffff147224 */ /* 0x002fe200078e0a02 */
[----:B------:R-:W-:-:S03]  /*08f0*/  @P3 LEA.HI R0, R88, R88, RZ, 0x1 ;  /* 0x0000005858003211 */ /* 0x000fc600078f08ff */
[----:B------:R-:W-:Y:S01]  /*0900*/  IMAD R3, R25, R20, R6 ;  /* 0x0000001419037224 */ /* 0x000fe200078e0206 */
[----:B------:R-:W-:Y:S02]  /*0910*/  ISETP.EQ.AND P1, PT, R10, RZ, P1 ;  /* 0x000000ff0a00720c */ /* 0x000fe40000f22270 */
[----:B------:R-:W-:Y:S02]  /*0920*/  @P3 SHF.R.S32.HI R0, RZ, 0x1, R0 ;  /* 0x00000001ff003819 */ /* 0x000fe40000011400 */
[----:B------:R-:W-:Y:S02]  /*0930*/  SEL R23, RZ, 0x1, !P1 ;  /* 0x00000001ff177807 */ /* 0x000fe40004800000 */
[----:B------:R-:W-:Y:S02]  /*0940*/  @P3 ISETP.NE.AND P5, PT, R0, R3, PT ;  /* 0x000000030000320c */ /* 0x000fe40003fa5270 */
[----:B------:R-:W-:Y:S01]  /*0950*/  SEL R0, RZ, 0x1, !P0 ;  /* 0x00000001ff007807 */ /* 0x000fe20004000000 */
[----:B------:R0:W1:Y:S01]  /*0960*/  @!UP1 SYNCS.EXCH.64 URZ, [UR8+0xc8], UR4 ;  /* 0x0000c804083f95b2 */ /* 0x0000620008000100 */
[----:B------:R-:W-:Y:S01]  /*0970*/  NOP ;  /* 0x0000000000007918 */ /* 0x000fe20000000000 */
[----:B------:R-:W-:-:S02]  /*0980*/  @P3 SEL R89, RZ, 0x1, P5 ;  /* 0x00000001ff593807 */ /* 0x000fc40002800000 */
[----:B------:R-:W-:Y:S02]  /*0990*/  SEL R23, R23, 0x2, P6 ;  /* 0x0000000217177807 */ /* 0x000fe40003000000 */
[----:B------:R-:W-:Y:S01]  /*09a0*/  LOP3.LUT R89, R89, R0, RZ, 0xc0, !PT ;  /* 0x0000000059597212 */ /* 0x000fe200078ec0ff */
[----:B------:R0:W3:Y:S01]  /*09b0*/  @!UP2 SYNCS.EXCH.64 URZ, [UR9+0xa0], UR6 ;  /* 0x0000a006093fa5b2 */ /* 0x0000e20008000100 */
[----:B------:R0:W4:Y:S01]  /*09c0*/  @!UP3 SYNCS.EXCH.64 URZ, [UR9+0xa8], UR6 ;  /* 0x0000a806093fb5b2 */ /* 0x0001220008000100 */
[----:B------:R0:W0:Y:S01]  /*09d0*/  @!UP4 SYNCS.EXCH.64 URZ, [UR9+0xb0], UR6 ;  /* 0x0000b006093fc5b2 */ /* 0x0000220008000100 */
[----:B------:R0:W0:Y:S01]  /*09e0*/  @!UP5 SYNCS.EXCH.64 URZ, [UR9+0xb8], UR6 ;  /* 0x0000b806093fd5b2 */ /* 0x0000220008000100 */
[----:B------:R-:W-:Y:S01]  /*09f0*/  NOP ;  /* 0x0000000000007918 */ /* 0x000fe20000000000 */
[----:B--2---:R-:W-:Y:S05]  /*0a00*/  @!P2 BRA `(.L_x_4) ;  /* 0x000000000008a947 */ /* 0x004fea0003800000 */
[----:B01-34-:R-:W-:Y:S01]  /*0a10*/  UCGABAR_ARV ;  /* 0x00000000000079c7 */ /* 0x01bfe20008000000 */
[----:B------:R-:W-:Y:S05]  /*0a20*/  BRA `(.L_x_5) ;  /* 0x0000000000047947 */ /* 0x000fea0003800000 */
.L_x_4:
[----:B01-34-:R-:W-:Y:S01]  /*0a30*/  NOP ;  /* 0x0000000000007918 */ /* 0x01bfe20000000000 */
.L_x_5:
[----:B------:R-:W-:Y:S01]  /*0a40*/  ULDC.64 UR4, c[0x0][0x598] ;  /* 0x0001660000047ab9 */ /* 0x000fe20000000a00 */
[----:B------:R-:W-:Y:S01]  /*0a50*/  ULDC.64 UR36, c[0x0][0x208] ;  /* 0x0000820000247ab9 */ /* 0x000fe20000000a00 */
[----:B------:R-:W-:-:S04]  /*0a60*/  ISETP.NE.U32.AND P0, PT, RZ, UR4, PT ;  /* 0x00000004ff007c0c */ /* 0x000fc8000bf05070 */
[----:B------:R-:W-:-:S13]  /*0a70*/  ISETP.NE.AND.EX P0, PT, RZ, UR5, PT, P0 ;  /* 0x00000005ff007c0c */ /* 0x000fda000bf05300 */
[----:B------:R-:W-:Y:S05]  /*0a80*/  @!P0 BRA `(.L_x_6) ;  /* 0x00000000001c8947 */ /* 0x000fea0003800000 */
[----:B------:R-:W0:Y:S02]  /*0a90*/  LDC.64 R2, c[0x0][0x598] ;  /* 0x00016600ff027b82 */ /* 0x000e240000000a00 */
[----:B0-----:R-:W2:Y:S02]  /*0aa0*/  LDG.E.64 R2, desc[UR36][R2.64] ;  /* 0x0000002402027981 */ /* 0x001ea4000c1e1b00 */
[----:B--2---:R-:W-:-:S04]  /*0ab0*/  ISETP.NE.U32.AND P0, PT, R2, RZ, PT ;  /* 0x000000ff0200720c */ /* 0x004fc80003f05070 */
[----:B------:R-:W-:-:S13]  /*0ac0*/  ISETP.NE.AND.EX P0, PT, R3, RZ, PT, P0 ;  /* 0x000000ff0300720c */ /* 0x000fda0003f05300 */
[----:B------:R-:W-:Y:S05]  /*0ad0*/  @!P0 BRA `(.L_x_6) ;  /* 0x0000000000088947 */ /* 0x000fea0003800000 */
[----:B------:R0:W5:Y:S01]  /*0ae0*/  LD.E R90, desc[UR36][R2.64] ;  /* 0x00000024025a7980 */ /* 0x000162000c101900 */
[----:B------:R-:W-:Y:S05]  /*0af0*/  BRA `(.L_x_7) ;  /* 0x0000000000247947 */ /* 0x000fea0003800000 */
.L_x_6:
[----:B------:R-:W-:Y:S02]  /*0b00*/  ULDC.64 UR4, c[0x0][0x588] ;  /* 0x0001620000047ab9 */ /* 0x000fe40000000a00 */
[----:B------:R-:W-:-:S04]  /*0b10*/  ISETP.NE.U32.AND P0, PT, RZ, UR4, PT ;  /* 0x00000004ff007c0c */ /* 0x000fc8000bf05070 */
[----:B------:R-:W-:-:S13]  /*0b20*/  ISETP.NE.AND.EX P0, PT, RZ, UR5, PT, P0 ;  /* 0x00000005ff007c0c */ /* 0x000fda000bf05300 */
[----:B------:R-:W-:Y:S05]  /*0b30*/  @!P0 BRA `(.L_x_8) ;  /* 0x00000000000c8947 */ /* 0x000fea0003800000 */
[----:B------:R-:W0:Y:S02]  /*0b40*/  LDC.64 R90, c[0x0][0x588] ;  /* 0x00016200ff5a7b82 */ /* 0x000e240000000a00 */
[----:B0-----:R1:W5:Y:S01]  /*0b50*/  LDG.E R90, desc[UR36][R90.64] ;  /* 0x000000245a5a7981 */ /* 0x001362000c1e1900 */
[----:B------:R-:W-:Y:S05]  /*0b60*/  BRA `(.L_x_7) ;  /* 0x0000000000087947 */ /* 0x000fea0003800000 */
.L_x_8:
[----:B------:R-:W-:Y:S02]  /*0b70*/  ULDC UR4, c[0x0][0x580] ;  /* 0x0001600000047ab9 */ /* 0x000fe40000000800 */
[----:B------:R-:W-:-:S07]  /*0b80*/  IMAD.U32 R90, RZ, RZ, UR4 ;  /* 0x00000004ff5a7e24 */ /* 0x000fce000f8e00ff */
.L_x_7:
[----:B------:R-:W-:Y:S02]  /*0b90*/  ULDC.64 UR4, c[0x0][0x5a0] ;  /* 0x0001680000047ab9 */ /* 0x000fe40000000a00 */
[----:B------:R-:W-:-:S04]  /*0ba0*/  ISETP.NE.U32.AND P0, PT, RZ, UR4, PT ;  /* 0x00000004ff007c0c */ /* 0x000fc8000bf05070 */
[----:B------:R-:W-:-:S13]  /*0bb0*/  ISETP.NE.AND.EX P0, PT, RZ, UR5, PT, P0 ;  /* 0x00000005ff007c0c */ /* 0x000fda000bf05300 */
[----:B------:R-:W-:Y:S05]  /*0bc0*/  @!P0 BRA `(.L_x_9) ;  /* 0x00000000001c8947 */ /* 0x000fea0003800000 */
[----:B0-----:R-:W0:Y:S02]  /*0bd0*/  LDC.64 R2, c[0x0][0x5a0] ;  /* 0x00016800ff027b82 */ /* 0x001e240000000a00 */
[----:B0-----:R-:W2:Y:S02]  /*0be0*/  LDG.E.64 R2, desc[UR36][R2.64] ;  /* 0x0000002402027981 */ /* 0x001ea4000c1e1b00 */
[----:B--2---:R-:W-:-:S04]  /*0bf0*/  ISETP.NE.U32.AND P0, PT, R2, RZ, PT ;  /* 0x000000ff0200720c */ /* 0x004fc80003f05070 */
[----:B------:R-:W-:-:S13]  /*0c00*/  ISETP.NE.AND.EX P0, PT, R3, RZ, PT, P0 ;  /* 0x000000ff0300720c */ /* 0x000fda0003f05300 */
[----:B------:R-:W-:Y:S05]  /*0c10*/  @!P0 BRA `(.L_x_9) ;  /* 0x0000000000088947 */ /* 0x000fea0003800000 */
[----:B-1----:R0:W5:Y:S01]  /*0c20*/  LD.E R91, desc[UR36][R2.64] ;  /* 0x00000024025b7980 */ /* 0x002162000c101900 */
[----:B------:R-:W-:Y:S05]  /*0c30*/  BRA `(.L_x_10) ;  /* 0x0000000000247947 */ /* 0x000fea0003800000 */
.L_x_9:
[----:B------:R-:W-:Y:S02]  /*0c40*/  ULDC.64 UR4, c[0x0][0x590] ;  /* 0x0001640000047ab9 */ /* 0x000fe40000000a00 */
[----:B------:R-:W-:-:S04]  /*0c50*/  ISETP.NE.U32.AND P0, PT, RZ, UR4, PT ;  /* 0x00000004ff007c0c */ /* 0x000fc8000bf05070 */
[----:B------:R-:W-:-:S13]  /*0c60*/  ISETP.NE.AND.EX P0, PT, RZ, UR5, PT, P0 ;  /* 0x00000005ff007c0c */ /* 0x000fda000bf05300 */
[----:B------:R-:W-:Y:S05]  /*0c70*/  @!P0 BRA `(.L_x_11) ;  /* 0x00000000000c8947 */ /* 0x000fea0003800000 */
[----:B0-----:R-:W1:Y:S02]  /*0c80*/  LDC.64 R2, c[0x0][0x590] ;  /* 0x00016400ff027b82 */ /* 0x001e640000000a00 */
[----:B-1----:R1:W5:Y:S01]  /*0c90*/  LDG.E R91, desc[UR36][R2.64] ;  /* 0x00000024025b7981 */ /* 0x002362000c1e1900 */
[----:B------:R-:W-:Y:S05]  /*0ca0*/  BRA `(.L_x_10) ;  /* 0x0000000000087947 */ /* 0x000fea0003800000 */
.L_x_11:
[----:B------:R-:W-:Y:S02]  /*0cb0*/  ULDC UR4, c[0x0][0x584] ;  /* 0x0001610000047ab9 */ /* 0x000fe40000000800 */
[----:B-1----:R-:W-:-:S07]  /*0cc0*/  IMAD.U32 R91, RZ, RZ, UR4 ;  /* 0x00000004ff5b7e24 */ /* 0x002fce000f8e00ff */
.L_x_10:
[----:B01----:R-:W0:Y:S01]  /*0cd0*/  LDC R2, c[0x0][0x65c] ;  /* 0x00019700ff027b82 */ /* 0x003e220000000800 */
[----:B------:R-:W-:Y:S01]  /*0ce0*/  ULDC UR6, c[0x0][0x28c] ;  /* 0x0000a30000067ab9 */ /* 0x000fe20000000800 */
[----:B------:R-:W-:Y:S01]  /*0cf0*/  ISETP.NE.AND P0, PT, R10, 0x2, PT ;  /* 0x000000020a00780c */ /* 0x000fe20003f05270 */
[----:B------:R-:W-:Y:S01]  /*0d00*/  UIADD3 UR6, UR6, 0x1f, URZ ;  /* 0x0000001f06067890 */ /* 0x000fe2000fffe03f */
[----:B------:R-:W-:Y:S01]  /*0d10*/  IMAD.U32 R10, RZ, RZ, UR12 ;  /* 0x0000000cff0a7e24 */ /* 0x000fe2000f8e00ff */
[----:B------:R-:W-:Y:S01]  /*0d20*/  UMOV UR38, URZ ;  /* 0x0000003f00267c82 */ /* 0x000fe20008000000 */
[----:B------:R-:W-:Y:S01]  /*0d30*/  UMOV UR39, URZ ;  /* 0x0000003f00277c82 */ /* 0x000fe20008000000 */
[----:B------:R-:W-:Y:S01]  /*0d40*/  USHF.R.S32.HI UR7, URZ, 0x1f, UR6 ;  /* 0x0000001f3f077899 */ /* 0x000fe20008011406 */
[----:B------:R-:W-:-:S03]  /*0d50*/  ULDC.64 UR8, c[0x0][0x650] ;  /* 0x0001940000087ab9 */ /* 0x000fc60000000a00 */
[----:B------:R-:W-:-:S04]  /*0d60*/  ULEA.HI UR7, UR7, UR6, URZ, 0x5 ;  /* 0x0000000607077291 */ /* 0x000fc8000f8f283f */
[----:B------:R-:W-:Y:S01]  /*0d70*/  USHF.R.S32.HI UR40, URZ, 0x5, UR7 ;  /* 0x000000053f287899 */ /* 0x000fe20008011407 */
[----:B0-----:R-:W-:-:S13]  /*0d80*/  ISETP.NE.AND P1, PT, R2, 0x1, PT ;  /* 0x000000010200780c */ /* 0x001fda0003f25270 */
[----:B------:R-:W0:Y:S01]  /*0d90*/  @P1 LDC R17, c[0x0][0x10] ;  /* 0x00000400ff111b82 */ /* 0x000e220000000800 */
[----:B------:R-:W-:Y:S02]  /*0da0*/  @P1 IMAD.MOV.U32 R7, RZ, RZ, RZ ;  /* 0x000000ffff071224 */ /* 0x000fe400078e00ff */
[----:B------:R-:W-:-:S05]  /*0db0*/  @P1 IMAD.MOV.U32 R11, RZ, RZ, RZ ;  /* 0x000000ffff0b1224 */ /* 0x000fca00078e00ff */
[----:B------:R-:W1:Y:S01]  /*0dc0*/  @!P1 LDC R3, c[0x0][0xc] ;  /* 0x00000300ff039b82 */ /* 0x000e620000000800 */
[----:B------:R-:W-:Y:S01]  /*0dd0*/  ULDC UR4, c[0x0][0xc] ;  /* 0x0000030000047ab9 */ /* 0x000fe20000000800 */
[----:B------:R-:W-:Y:S02]  /*0de0*/  ULDC UR5, c[0x0][0x10] ;  /* 0x0000040000057ab9 */ /* 0x000fe40000000800 */
[----:B------:R-:W-:-:S04]  /*0df0*/  UIMAD.WIDE.U32 UR4, UR4, UR5, URZ ;  /* 0x00000005040472a5 */ /* 0x000fc8000f8e003f */
[----:B------:R-:W2:Y:S01]  /*0e00*/  LDC R0, c[0x0][0x14] ;  /* 0x00000500ff007b82 */ /* 0x000ea20000000800 */
[----:B0-----:R-:W-:-:S04]  /*0e10*/  @P1 IMAD.WIDE.U32 R16, R17, UR12, R6 ;  /* 0x0000000c11101c25 */ /* 0x001fc8000f8e0006 */
[----:B------:R-:W-:Y:S02]  /*0e20*/  @P1 IMAD.IADD R17, R17, 0x1, R11 ;  /* 0x0000000111111824 */ /* 0x000fe400078e020b */
[----:B------:R-:W-:Y:S02]  /*0e30*/  IMAD.MOV.U32 R11, RZ, RZ, RZ ;  /* 0x000000ffff0b7224 */ /* 0x000fe400078e00ff */
[----:B-1----:R-:W-:-:S04]  /*0e40*/  @!P1 IMAD.WIDE.U32 R10, R6, R3, R10 ;  /* 0x00000003060a9225 */ /* 0x002fc800078e000a */
[----:B------:R-:W-:Y:S02]  /*0e50*/  @!P1 IMAD.MOV.U32 R16, RZ, RZ, R10 ;  /* 0x000000ffff109224 */ /* 0x000fe400078e000a */
[----:B--2---:R-:W-:-:S04]  /*0e60*/  IMAD.WIDE.U32 R12, R0, UR4, RZ ;  /* 0x00000004000c7c25 */ /* 0x004fc8000f8e00ff */
[----:B------:R-:W-:Y:S01]  /*0e70*/  IMAD R3, R0, UR5, RZ ;  /* 0x0000000500037c24 */ /* 0x000fe2000f8e02ff */
[----:B------:R0:W-:Y:S01]  /*0e80*/  STL.64 [R1], R12 ;  /* 0x0000000c01007387 */ /* 0x0001e20000100a00 */
[----:B------:R-:W-:Y:S02]  /*0e90*/  @!P1 IMAD.MOV.U32 R17, RZ, RZ, R11 ;  /* 0x000000ffff119224 */ /* 0x000fe400078e000b */
[----:B------:R-:W-:Y:S01]  /*0ea0*/  IMAD.IADD R0, R13, 0x1, R3 ;  /* 0x000000010d007824 */ /* 0x000fe200078e0203 */
[----:B------:R-:W-:Y:S06]  /*0eb0*/  @P0 BRA `(.L_x_12) ;  /* 0x0000000000200947 */ /* 0x000fec0003800000 */
[----:B------:R-:W-:Y:S01]  /*0ec0*/  UISETP.GE.U32.AND UP0, UPT, UR40, 0x9, UPT ;  /* 0x000000092800788c */ /* 0x000fe2000bf06070 */
[----:B------:R-:W-:Y:S01]  /*0ed0*/  IADD3 R16, P0, R16, R12, RZ ;  /* 0x0000000c10107210 */ /* 0x000fe20007f1e0ff */
[----:B------:R-:W-:Y:S01]  /*0ee0*/  UIMAD.WIDE.U32 UR4, UR40, 0x38e38e39, URZ ;  /* 0x38e38e39280478a5 */ /* 0x000fe2000f8e003f */
[----:B------:R-:W-:-:S03]  /*0ef0*/  UMOV UR39, URZ ;  /* 0x0000003f00277c82 */ /* 0x000fc60008000000 */
[----:B------:R-:W-:Y:S01]  /*0f00*/  USHF.R.U32.HI UR4, URZ, 0x1, UR5 ;  /* 0x000000013f047899 */ /* 0x000fe20008011605 */
[----:B------:R-:W-:-:S03]  /*0f10*/  IMAD.X R17, R0, 0x1, R17, P0 ;  /* 0x0000000100117824 */ /* 0x000fc600000e0611 */
[----:B------:R-:W-:Y:S02]  /*0f20*/  UIMAD UR38, UR4, -0x9, UR40 ;  /* 0xfffffff7042678a4 */ /* 0x000fe4000f8e0228 */
[----:B------:R-:W-:-:S12]  /*0f30*/  @UP0 ULOP3.LUT UR39, UR4, 0x1, URZ, 0xc0, !UPT ;  /* 0x0000000104270892 */ /* 0x000fd8000f8ec03f */
.L_x_12:
[----:B------:R-:W-:Y:S01]  /*0f40*/  ISETP.GE.U32.AND P0, PT, R16, UR8, PT ;  /* 0x0000000810007c0c */ /* 0x000fe2000bf06070 */
[----:B------:R-:W-:Y:S01]  /*0f50*/  IMAD.MOV.U32 R22, RZ, RZ, -0x1 ;  /* 0xffffffffff167424 */ /* 0x000fe200078e00ff */
[----:B------:R-:W-:Y:S01]  /*0f60*/  PRMT R3, RZ, 0x7610, R3 ;  /* 0x00007610ff037816 */ /* 0x000fe20000000003 */
[----:B------:R-:W-:Y:S01]  /*0f70*/  IMAD.MOV.U32 R18, RZ, RZ, -0x1 ;  /* 0xffffffffff127424 */ /* 0x000fe200078e00ff */
[----:B------:R-:W-:Y:S01]  /*0f80*/  ISETP.GE.U32.AND.EX P0, PT, R17, UR9, PT, P0 ;  /* 0x0000000911007c0c */ /* 0x000fe2000bf06100 */
[----:B------:R-:W-:-:S12]  /*0f90*/  IMAD.MOV.U32 R19, RZ, RZ, -0x1 ;  /* 0xffffffffff137424 */ /* 0x000fd800078e00ff */
[----:B------:R-:W-:Y:S05]  /*0fa0*/  @P0 BRA `(.L_x_13) ;  /* 0x0000000400280947 */ /* 0x000fea0003800000 */
[----:B------:R-:W1:Y:S01]  /*0fb0*/  LDC.64 R26, c[0x0][0x628] ;  /* 0x00018a00ff1a7b82 */ /* 0x000e620000000a00 */
[----:B------:R-:W-:Y:S02]  /*0fc0*/  IMAD.MOV.U32 R10, RZ, RZ, R16 ;  /* 0x000000ffff0a7224 */ /* 0x000fe400078e0010 */
[----:B------:R-:W-:-:S05]  /*0fd0*/  IMAD.MOV.U32 R11, RZ, RZ, R17 ;  /* 0x000000ffff0b7224 */ /* 0x000fca00078e0011 */
[----:B------:R-:W2:Y:S08]  /*0fe0*/  LDC R18, c[0x0][0x630] ;  /* 0x00018c00ff127b82 */ /* 0x000eb00000000800 */
[----:B------:R-:W3:Y:S01]  /*0ff0*/  LDC.64 R28, c[0x0][0x620] ;  /* 0x00018800ff1c7b82 */ /* 0x000ee20000000a00 */
[----:B-1----:R-:W-:-:S04]  /*1000*/  ISETP.NE.U32.AND P0, PT, R26, RZ, PT ;  /* 0x000000ff1a00720c */ /* 0x002fc80003f05070 */
[----:B------:R-:W-:-:S13]  /*1010*/  ISETP.NE.AND.EX P0, PT, R27, RZ, PT, P0 ;  /* 0x000000ff1b00720c */ /* 0x000fda0003f05300 */
[----:B--23--:R-:W-:Y:S05]  /*1020*/  @!P0 BRA `(.L_x_14) ;  /* 0x0000000000288947 */ /* 0x00cfea0003800000 */
[----:B------:R-:W1:Y:S02]  /*1030*/  LDC R3, c[0x0][0x634] ;  /* 0x00018d00ff037b82 */ /* 0x000e640000000800 */
[----:B-1----:R-:W-:-:S05]  /*1040*/  IADD3 R3, P0, R16, R3, RZ ;  /* 0x0000000310037210 */ /* 0x002fca0007f1e0ff */
[----:B------:R-:W-:-:S04]  /*1050*/  IMAD.X R19, RZ, RZ, R17, P0 ;  /* 0x000000ffff137224 */ /* 0x000fc800000e0611 */
[----:B------:R-:W-:-:S04]  /*1060*/  IMAD.WIDE.U32 R10, R19, R26, RZ ;  /* 0x0000001a130a7225 */ /* 0x000fc800078e00ff */
[----:B0-----:R-:W-:-:S04]  /*1070*/  IMAD.WIDE.U32 R12, P0, R3, R27, R10 ;  /* 0x0000001b030c7225 */ /* 0x001fc8000780000a */
[----:B------:R-:W-:-:S04]  /*1080*/  IMAD.WIDE.U32 R10, R3, R26, RZ ;  /* 0x0000001a030a7225 */ /* 0x000fc800078e00ff */
[----:B------:R-:W-:Y:S01]  /*1090*/  IMAD.X R15, RZ, RZ, RZ, P0 ;  /* 0x000000ffff0f7224 */ /* 0x000fe200000e06ff */
[----:B------:R-:W-:Y:S01]  /*10a0*/  IADD3 RZ, P0, R11, R12, RZ ;  /* 0x0000000c0bff7210 */ /* 0x000fe20007f1e0ff */
[----:B------:R-:W-:-:S04]  /*10b0*/  IMAD.MOV.U32 R14, RZ, RZ, R13 ;  /* 0x000000ffff0e7224 */ /* 0x000fc800078e000d */
[----:B------:R-:W-:-:S08]  /*10c0*/  IMAD.WIDE.U32.X R10, R19, R27, R14, P0 ;  /* 0x0000001b130a7225 */ /* 0x000fd000000e040e */
.L_x_14:
[----:B------:R-:W1:Y:S01]  /*10d0*/  LDC.64 R32, c[0x0][0x640] ;  /* 0x00019000ff207b82 */ /* 0x000e620000000a00 */
[-CC-:B------:R-:W-:Y:S02]  /*10e0*/  SHF.R.U64 R30, R10, R18.reuse, R11.reuse ;  /* 0x000000120a1e7219 */ /* 0x180fe4000000120b */
[----:B------:R-:W-:Y:S02]  /*10f0*/  SHF.R.U32.HI R3, RZ, R18, R11 ;  /* 0x00000012ff037219 */ /* 0x000fe4000001160b */
[----:B0-----:R-:W-:-:S03]  /*1100*/  IADD3 R13, P0, RZ, -R30, RZ ;  /* 0x8000001eff0d7210 */ /* 0x001fc60007f1e0ff */
[----:B------:R-:W0:Y:S02]  /*1110*/  LDC R14, c[0x0][0x618] ;  /* 0x00018600ff0e7b82 */ /* 0x000e240000000800 */
[----:B------:R-:W-:Y:S02]  /*1120*/  IMAD.X R3, RZ, RZ, ~R3, P0 ;  /* 0x000000ffff037224 */ /* 0x000fe400000e0e03 */
[----:B------:R-:W-:-:S04]  /*1130*/  IMAD.WIDE.U32 R10, R13, R28, R16 ;  /* 0x0000001c0d0a7225 */ /* 0x000fc800078e0010 */
[----:B------:R-:W2:Y:S01]  /*1140*/  LDC R15, c[0x0][0x608] ;  /* 0x00018200ff0f7b82 */ /* 0x000ea20000000800 */
[----:B------:R-:W-:Y:S02]  /*1150*/  IMAD R12, R3, R28, RZ ;  /* 0x0000001c030c7224 */ /* 0x000fe400078e02ff */
[----:B------:R-:W-:Y:S02]  /*1160*/  IMAD.MOV.U32 R28, RZ, RZ, 0x1 ;  /* 0x00000001ff1c7424 */ /* 0x000fe400078e00ff */
[----:B------:R-:W-:Y:S02]  /*1170*/  IMAD R3, R13, R29, R12 ;  /* 0x0000001d0d037224 */ /* 0x000fe400078e020c */
[----:B------:R-:W-:Y:S01]  /*1180*/  IMAD.MOV.U32 R12, RZ, RZ, -0x1 ;  /* 0xffffffffff0c7424 */ /* 0x000fe200078e00ff */
[----:B------:R-:W3:Y:S01]  /*1190*/  LDC R31, c[0x0][0x658] ;  /* 0x00019600ff1f7b82 */ /* 0x000ee20000000800 */
[----:B------:R-:W-:Y:S01]  /*11a0*/  IMAD.IADD R3, R11, 0x1, R3 ;  /* 0x000000010b037824 */ /* 0x000fe200078e0203 */
[----:B-1----:R-:W-:-:S04]  /*11b0*/  ISETP.NE.U32.AND P0, PT, R32, RZ, PT ;  /* 0x000000ff2000720c */ /* 0x002fc80003f05070 */
[----:B------:R-:W-:Y:S02]  /*11c0*/  ISETP.NE.AND.EX P0, PT, R33, RZ, PT, P0 ;  /* 0x000000ff2100720c */ /* 0x000fe40003f05300 */
[----:B------:R-:W1:Y:S01]  /*11d0*/  LDC R24, c[0x0][0x600] ;  /* 0x00018000ff187b82 */ /* 0x000e620000000800 */
[-CC-:B0-----:R-:W-:Y:S02]  /*11e0*/  SHF.R.U64 R27, R10, R14.reuse, R3.reuse ;  /* 0x0000000e0a1b7219 */ /* 0x181fe40000001203 */
[----:B------:R-:W-:-:S05]  /*11f0*/  SHF.R.U32.HI R10, RZ, R14, R3 ;  /* 0x0000000eff0a7219 */ /* 0x000fca0000011603 */
[----:B------:R-:W0:Y:S01]  /*1200*/  LDC R22, c[0x0][0x648] ;  /* 0x00019200ff167b82 */ /* 0x000e220000000800 */
[-CC-:B--2---:R-:W-:Y:S02]  /*1210*/  SHF.R.U64 R35, R27, R15.reuse, R10.reuse ;  /* 0x0000000f1b237219 */ /* 0x184fe4000000120a */
[----:B------:R-:W-:-:S05]  /*1220*/  SHF.R.U32.HI R10, RZ, R15, R10 ;  /* 0x0000000fff0a7219 */ /* 0x000fca000001160a */
[----:B------:R-:W2:Y:S01]  /*1230*/  LDC R26, c[0x0][0x638] ;  /* 0x00018e00ff1a7b82 */ /* 0x000ea20000000800 */
[-CC-:B---3--:R-:W-:Y:S02]  /*1240*/  SHF.R.U64 R34, R35, R31.reuse, R10.reuse ;  /* 0x0000001f23227219 */ /* 0x188fe4000000120a */
[-C--:B------:R-:W-:Y:S02]  /*1250*/  SHF.L.U32 R3, R12, R31.reuse, RZ ;  /* 0x0000001f0c037219 */ /* 0x080fe400000006ff */
[----:B------:R-:W-:Y:S01]  /*1260*/  SHF.R.U32.HI R11, RZ, R31, R10 ;  /* 0x0000001fff0b7219 */ /* 0x000fe2000001160a */
[----:B------:R-:W-:Y:S01]  /*1270*/  IMAD.MOV.U32 R10, RZ, RZ, R34 ;  /* 0x000000ffff0a7224 */ /* 0x000fe200078e0022 */
[----:B------:R-:W-:Y:S01]  /*1280*/  LOP3.LUT R18, RZ, R3, RZ, 0x33, !PT ;  /* 0x00000003ff127212 */ /* 0x000fe200078e33ff */
[----:B------:R-:W3:Y:S01]  /*1290*/  LDC R29, c[0x0][0x610] ;  /* 0x00018400ff1d7b82 */ /* 0x000ee20000000800 */
[----:B------:R-:W-:Y:S05]  /*12a0*/  @!P0 BRA `(.L_x_15) ;  /* 0x0000000000288947 */ /* 0x000fea0003800000 */
[----:B------:R-:W4:Y:S02]  /*12b0*/  LDC R3, c[0x0][0x64c] ;  /* 0x00019300ff037b82 */ /* 0x000f240000000800 */
[----:B----4-:R-:W-:-:S05]  /*12c0*/  IADD3 R3, P0, R34, R3, RZ ;  /* 0x0000000322037210 */ /* 0x010fca0007f1e0ff */
[----:B------:R-:W-:-:S04]  /*12d0*/  IMAD.X R19, RZ, RZ, R11, P0 ;  /* 0x000000ffff137224 */ /* 0x000fc800000e060b */
[----:B------:R-:W-:-:S04]  /*12e0*/  IMAD.WIDE.U32 R10, R19, R32, RZ ;  /* 0x00000020130a7225 */ /* 0x000fc800078e00ff */
[----:B------:R-:W-:-:S04]  /*12f0*/  IMAD.WIDE.U32 R12, P0, R3, R33, R10 ;  /* 0x00000021030c7225 */ /* 0x000fc8000780000a */
[----:B------:R-:W-:-:S04]  /*1300*/  IMAD.WIDE.U32 R10, R3, R32, RZ ;  /* 0x00000020030a7225 */ /* 0x000fc800078e00ff */
[----:B------:R-:W-:Y:S01]  /*1310*/  IMAD.X R15, RZ, RZ, RZ, P0 ;  /* 0x000000ffff0f7224 */ /* 0x000fe200000e06ff */
[----:B------:R-:W-:Y:S01]  /*1320*/  IADD3 RZ, P0, R11, R12, RZ ;  /* 0x0000000c0bff7210 */ /* 0x000fe20007f1e0ff */
[----:B------:R-:W-:-:S04]  /*1330*/  IMAD.MOV.U32 R14, RZ, RZ, R13 ;  /* 0x000000ffff0e7224 */ /* 0x000fc800078e000d */
[----:B------:R-:W-:-:S08]  /*1340*/  IMAD.WIDE.U32.X R10, R19, R33, R14, P0 ;  /* 0x00000021130a7225 */ /* 0x000fd000000e040e */
.L_x_15:
[----:B0-----:R-:W-:Y:S01]  /*1350*/  SHF.R.U64 R7, R10, R22, R11 ;  /* 0x000000160a077219 */ /* 0x001fe2000000120b */
[----:B-1----:R-:W-:Y:S01]  /*1360*/  VIADD R10, R24, 0xffffffff ;  /* 0xffffffff180a7836 */ /* 0x002fe20000000000 */
[----:B------:R-:W-:Y:S01]  /*1370*/  SHF.L.U32 R3, R28, R31, RZ ;  /* 0x0000001f1c037219 */ /* 0x000fe200000006ff */
[----:B------:R-:W-:Y:S01]  /*1380*/  @P1 IMAD R21, R25, R20, R6 ;  /* 0x0000001419151224 */ /* 0x000fe200078e0206 */
[----:B------:R-:W-:Y:S01]  /*1390*/  LOP3.LUT R18, R35, R18, RZ, 0xc0, !PT ;  /* 0x0000001223127212 */ /* 0x000fe200078ec0ff */
[----:B------:R-:W-:Y:S02]  /*13a0*/  IMAD.MOV R11, RZ, RZ, -R7 ;  /* 0x000000ffff0b7224 */ /* 0x000fe400078e0a07 */
[----:B------:R-:W-:Y:S02]  /*13b0*/  IMAD.MOV.U32 R6, RZ, RZ, 0x1 ;  /* 0x00000001ff067424 */ /* 0x000fe400078e00ff */
[----:B------:R-:W-:Y:S01]  /*13c0*/  IMAD R18, R3, R7, R18 ;  /* 0x0000000703127224 */ /* 0x000fe200078e0212 */
[----:B------:R-:W-:Y:S01]  /*13d0*/  LOP3.LUT R7, R27, R10, RZ, 0xc0, !PT ;  /* 0x0000000a1b077212 */ /* 0x000fe200078ec0ff */
[----:B--2---:R-:W-:-:S02]  /*13e0*/  IMAD R3, R11, R26, R34 ;  /* 0x0000001a0b037224 */ /* 0x004fc400078e0222 */
[----:B---3--:R-:W-:Y:S02]  /*13f0*/  IMAD R22, R18, R29, R21 ;  /* 0x0000001d12167224 */ /* 0x008fe400078e0215 */
[----:B------:R-:W-:Y:S01]  /*1400*/  IMAD R7, R3, R24, R7 ;  /* 0x0000001803077224 */ /* 0x000fe200078e0207 */
[----:B------:R-:W-:Y:S01]  /*1410*/  PRMT R3, R6, 0x7610, R3 ;  /* 0x0000761006037816 */ /* 0x000fe20000000003 */
[----:B------:R-:W-:-:S03]  /*1420*/  IMAD.MOV.U32 R19, RZ, RZ, R30 ;  /* 0x000000ffff137224 */ /* 0x000fc600078e001e */
[----:B------:R-:W-:Y:S02]  /*1430*/  SEL R18, R7, R22, !P1 ;  /* 0x0000001607127207 */ /* 0x000fe40004800000 */
[----:B------:R-:W-:-:S07]  /*1440*/  SEL R22, R22, R7, !P1 ;  /* 0x0000000716167207 */ /* 0x000fce0004800000 */
.L_x_13:
[----:B------:R-:W-:Y:S05]  /*1450*/  @!P2 BRA `(.L_x_16) ;  /* 0x00000000000ca947 */ /* 0x000fea0003800000 */
[----:B------:R-:W-:Y:S01]  /*1460*/  UCGABAR_WAIT ;  /* 0x0000000000007dc7 */ /* 0x000fe20008000000 */
[----:B------:R-:W-:Y:S01]  /*1470*/  CCTL.IVALL ;  /* 0x00000000ff00798f */ /* 0x000fe20002000000 */
[----:B------:R-:W-:Y:S05]  /*1480*/  BRA `(.L_x_17) ;  /* 0x0000000000047947 */ /* 0x000fea0003800000 */
.L_x_16:
[----:B------:R-:W-:Y:S06]  /*1490*/  BAR.SYNC.DEFER_BLOCKING 0x0 ;  /* 0x0000000000007b1d */ /* 0x000fec0000010000 */
.L_x_17:
[----:B------:R-:W-:Y:S05]  /*14a0*/  @!P4 BRA `(.L_x_18) ;  /* 0x000000480074c947 */ /* 0x000fea0003800000 */
[----:B------:R-:W-:-:S13]  /*14b0*/  ISETP.GT.U32.AND P0, PT, R36, 0x1, PT ;  /* 0x000000012400780c */ /* 0x000fda0003f04070 */
[----:B------:R-:W-:Y:S05]  /*14c0*/  @P0 EXIT ;  /* 0x000000000000094d */ /* 0x000fea0003800000 */
.L_x_19:
[----:B------:R-:W-:-:S08]  /*14d0*/  NOP ;  /* 0x0000000000007918 */ /* 0x000fd00000000000 */
[----:B------:R-:W1:Y:S02]  /*14e0*/  USETMAXREG.TRY_ALLOC.CTAPOOL UP0, 0xe8 ;  /* 0x000000e8000079c8 */ /* 0x000e640008000600 */
[----:B-1----:R-:W-:-:S13]  /*14f0*/  PLOP3.LUT P0, PT, PT, PT, UP0, 0x80, 0x0 ;  /* 0x000000000000781c */ /* 0x002fda0003f0f008 */
[----:B------:R-:W-:Y:S05]  /*1500*/  @!P0 BRA `(.L_x_19) ;  /* 0xfffffffc00f08947 */ /* 0x000fea000383ffff */
[----:B------:R-:W-:-:S13]  /*1510*/  LOP3.LUT P0, RZ, R3, 0xff, RZ, 0xc0, !PT ;  /* 0x000000ff03ff7812 */ /* 0x000fda000780c0ff */
[----:B------:R-:W-:Y:S05]  /*1520*/  @!P0 EXIT ;  /* 0x000000000000894d */ /* 0x000fea0003800000 */
[----:B------:R-:W2:Y:S01]  /*1530*/  LDL.64 R10, [R1] ;  /* 0x00000000010a7983 */ /* 0x000ea20000100a00 */
[CC--:B------:R-:W-:Y:S01]  /*1540*/  LEA.HI R3, R8.reuse, R5.reuse, RZ, 0x2 ;  /* 0x0000000508037211 */ /* 0x0c0fe200078f10ff */
[----:B------:R-:W1:Y:S01]  /*1550*/  S2UR UR4, SR_CgaCtaId ;  /* 0x00000000000479c3 */ /* 0x000e620000008800 */
[----:B------:R-:W-:Y:S01]  /*1560*/  LEA.HI R8, R8, R5, RZ, 0x5 ;  /* 0x0000000508087211 */ /* 0x000fe200078f28ff */
[----:B------:R-:W-:Y:S01]  /*1570*/  UISETP.LT.AND UP0, UPT, UR40, 0x1, UPT ;  /* 0x000000012800788c */ /* 0x000fe2000bf01270 */
[--C-:B------:R-:W-:Y:S01]  /*1580*/  SHF.R.S32.HI R92, RZ, 0x2, R3.reuse ;  /* 0x00000002ff5c7819 */ /* 0x100fe20000011403 */
[----:B------:R-:W-:Y:S01]  /*1590*/  UIADD3 UR5, UR43, -0x1, URZ ;  /* 0xffffffff2b057890 */ /* 0x000fe2000fffe03f */
[----:B------:R-:W-:Y:S01]  /*15a0*/  SHF.R.S32.HI R7, RZ, 0x1f, R3 ;  /* 0x0000001fff077819 */ /* 0x000fe20000011403 */
[----:B------:R-:W-:Y:S01]  /*15b0*/  USEL UR42, UR40, 0x1, UP0 ;  /* 0x00000001282a7887 */ /* 0x000fe20008000000 */
[----:B------:R-:W-:Y:S01]  /*15c0*/  LOP3.LUT R4, R3, 0xfffffffc, RZ, 0xc0, !PT ;  /* 0xfffffffc03047812 */ /* 0x000fe200078ec0ff */
[----:B------:R-:W3:Y:S01]  /*15d0*/  LDC R98, c[0x0][0x658] ;  /* 0x00019600ff627b82 */ /* 0x000ee20000000800 */
[----:B------:R-:W-:Y:S01]  /*15e0*/  LEA.HI R7, R7, R92, RZ, 0x3 ;  /* 0x0000005c07077211 */ /* 0x000fe200078f18ff */
[----:B------:R-:W-:Y:S01]  /*15f0*/  UMOV UR41, 0x400 ;  /* 0x0000040000297882 */ /* 0x000fe20000000000 */
[----:B------:R-:W-:Y:S01]  /*1600*/  SHF.R.S32.HI R3, RZ, 0x5, R8 ;  /* 0x00000005ff037819 */ /* 0x000fe20000011408 */
[----:B------:R-:W-:Y:S01]  /*1610*/  UISETP.NE.AND UP0, UPT, UR5, URZ, UPT ;  /* 0x0000003f0500728c */ /* 0x000fe2000bf05270 */
[----:B------:R-:W-:Y:S01]  /*1620*/  LOP3.LUT R7, R7, 0xfffffff8, RZ, 0xc0, !PT ;  /* 0xfffffff807077812 */ /* 0x000fe200078ec0ff */
[----:B------:R-:W-:Y:S01]  /*1630*/  IMAD.IADD R4, R5, 0x1, -R4 ;  /* 0x0000000105047824 */ /* 0x000fe200078e0a04 */
[----:B------:R-:W-:Y:S01]  /*1640*/  ULDC UR6, c[0x0][0x284] ;  /* 0x0000a10000067ab9 */ /* 0x000fe20000000800 */
[----:B------:R-:W4:Y:S01]  /*1650*/  LDC.64 R96, c[0x0][0x5c8] ;  /* 0x00017200ff607b82 */ /* 0x000f220000000a00 */
[----:B------:R-:W-:Y:S01]  /*1660*/  IMAD.MOV.U32 R5, RZ, RZ, 0x1 ;  /* 0x00000001ff057424 */ /* 0x000fe200078e00ff */
[----:B------:R-:W-:Y:S01]  /*1670*/  LOP3.LUT R104, R23, 0x1, RZ, 0xfc, !PT ;  /* 0x0000000117687812 */ /* 0x000fe200078efcff */
[----:B------:R-:W-:Y:S01]  /*1680*/  IMAD.IADD R92, R92, 0x1, -R7 ;  /* 0x000000015c5c7824 */ /* 0x000fe200078e0a07 */
[----:B------:R-:W-:Y:S01]  /*1690*/  USHF.L.U32 UR45, UR40, 0x1, URZ ;  /* 0x00000001282d7899 */ /* 0x000fe2000800063f */
[----:B------:R-:W-:Y:S01]  /*16a0*/  IMAD.SHL.U32 R94, R4, 0x2, RZ ;  /* 0x00000002045e7824 */ /* 0x000fe200078e00ff */
[----:B------:R-:W-:Y:S01]  /*16b0*/  UIADD3 UR42, -UR42, UR40, URZ ;  /* 0x000000282a2a7290 */ /* 0x000fe2000fffe13f */
[--C-:B------:R-:W-:Y:S01]  /*16c0*/  IMAD R103, R3, -0x10, -R92.reuse ;  /* 0xfffffff003677824 */ /* 0x100fe200078e0a5c */
[----:B------:R-:W0:Y:S01]  /*16d0*/  LDC R99, c[0x0][0x288] ;  /* 0x0000a200ff637b82 */ /* 0x000e220000000800 */
[----:B------:R-:W-:Y:S01]  /*16e0*/  SHF.R.S32.HI R93, RZ, 0x1f, R92 ;  /* 0x0000001fff5d7819 */ /* 0x000fe2000001145c */
[----:B-1----:R-:W-:Y:S01]  /*16f0*/  ULEA UR41, UR4, UR41, 0x18 ;  /* 0x0000002904297291 */ /* 0x002fe2000f8ec03f */
[----:B------:R-:W-:Y:S01]  /*1700*/  SHF.R.S32.HI R95, RZ, 0x1f, R94 ;  /* 0x0000001fff5f7819 */ /* 0x000fe2000001145e */
[----:B------:R-:W-:Y:S01]  /*1710*/  USHF.L.U32 UR4, UR5, 0x3, URZ ;  /* 0x0000000305047899 */ /* 0x000fe2000800063f */
[----:B------:R-:W-:Y:S01]  /*1720*/  VIADD R103, R103, UR6 ;  /* 0x0000000667677c36 */ /* 0x000fe20008000000 */
[----:B------:R-:W-:Y:S01]  /*1730*/  USEL UR5, URZ, 0x1, UP0 ;  /* 0x000000013f057887 */ /* 0x000fe20008000000 */
[----:B------:R-:W-:Y:S01]  /*1740*/  IMAD.WIDE R92, R3, 0x10, R92 ;  /* 0x00000010035c7825 */ /* 0x000fe200078e025c */
[----:B------:R-:W1:Y:S01]  /*1750*/  LDC R101, c[0x0][0x600] ;  /* 0x00018000ff657b82 */ /* 0x000e620000000800 */
[----:B------:R-:W-:-:S02]  /*1760*/  UIADD3 UR46, UR41, 0xa0, URZ ;  /* 0x000000a0292e7890 */ /* 0x000fc4000fffe03f */
[----:B------:R-:W-:Y:S01]  /*1770*/  IMAD.MOV.U32 R3, RZ, RZ, -0x1 ;  /* 0xffffffffff037424 */ /* 0x000fe200078e00ff */
[----:B------:R-:W-:Y:S01]  /*1780*/  ULOP3.LUT UR4, UR4, 0x8, URZ, 0xc0, !UPT ;  /* 0x0000000804047892 */ /* 0x000fe2000f8ec03f */
[----:B------:R-:W-:Y:S01]  /*1790*/  IMAD.U32 R105, RZ, RZ, UR5 ;  /* 0x00000005ff697e24 */ /* 0x000fe2000f8e00ff */
[----:B------:R-:W-:Y:S02]  /*17a0*/  ULEA UR43, UR43, UR46, 0x3 ;  /* 0x0000002e2b2b7291 */ /* 0x000fe4000f8e183f */
[-C--:B---3--:R-:W-:Y:S01]  /*17b0*/  SHF.L.U32 R3, R3, R98.reuse, RZ ;  /* 0x0000006203037219 */ /* 0x088fe200000006ff */
[----:B------:R-:W-:Y:S01]  /*17c0*/  ULOP3.LUT UR47, UR4, 0x8, URZ, 0x3c, !UPT ;  /* 0x00000008042f7892 */ /* 0x000fe2000f8e3c3f */
[C---:B----4-:R-:W-:Y:S01]  /*17d0*/  SHF.L.U64.HI R97, R96.reuse, 0x3, R97 ;  /* 0x0000000360617819 */ /* 0x050fe20000010261 */
[----:B------:R-:W-:Y:S01]  /*17e0*/  IMAD.SHL.U32 R96, R96, 0x8, RZ ;  /* 0x0000000860607824 */ /* 0x000fe200078e00ff */
[----:B------:R-:W-:Y:S01]  /*17f0*/  SHF.L.U32 R98, R5, R98, RZ ;  /* 0x0000006205627219 */ /* 0x000fe200000006ff */
[----:B------:R-:W-:Y:S01]  /*1800*/  ULOP3.LUT UR44, UR4, 0x18, URZ, 0x3c, !UPT ;  /* 0x00000018042c7892 */ /* 0x000fe2000f8e3c3f */
[----:B------:R-:W-:Y:S01]  /*1810*/  LOP3.LUT R102, RZ, R3, RZ, 0x33, !PT ;  /* 0x00000003ff667212 */ /* 0x000fe200078e33ff */
[----:B0-----:R-:W-:-:S02]  /*1820*/  IMAD R99, R4, -0x2, R99 ;  /* 0xfffffffe04637824 */ /* 0x001fc400078e0263 */
[----:B-1----:R-:W-:Y:S01]  /*1830*/  VIADD R101, R101, 0xffffffff ;  /* 0xffffffff65657836 */ /* 0x002fe20000000000 */
[----:B--2---:R-:W-:-:S07]  /*1840*/  SHF.L.U64.HI R100, R10, 0x1, R0 ;  /* 0x000000010a647819 */ /* 0x004fce0000010200 */
.L_x_167:
[----:B------:R-:W-:-:S04]  /*1850*/  SHF.L.U32 R0, R105, 0x1f, RZ ;  /* 0x0000001f69007819 */ /* 0x000fc800000006ff */
[----:B------:R-:W0:Y:S02]  /*1860*/  SYNCS.PHASECHK.TRANS64.TRYWAIT P0, [UR43+-0x8], R0 ;  /* 0xfffff800ff0075a7 */ /* 0x000e24000800016b */
[----:B01-34-:R-:W-:Y:S05]  /*1870*/  @!P0 BRA `(.L_x_20) ;  /* 0x0000005800788947 */ /* 0x01bfea0003800000 */
.L_x_194:
[----:B------:R-:W-:Y:S02]  /*1880*/  ULDC UR4, c[0x0][0x28c] ;  /* 0x0000a30000047ab9 */ /* 0x000fe40000000800 */
[----:B------:R-:W-:-:S13]  /*1890*/  ISETP.LT.AND P0, PT, RZ, UR4, PT ;  /* 0x00000004ff007c0c */ /* 0x000fda000bf01270 */
[----:B------:R-:W-:Y:S05]  /*18a0*/  @P0 BRA `(.L_x_21) ;  /* 0x0000000000400947 */ /* 0x000fea0003800000 */
[----:B0-----:R-:W-:Y:S01]  /*18b0*/  MOV R0, 0x0 ;  /* 0x0000000000007802 */ /* 0x001fe20000000f00 */
[----:B------:R-:W-:Y:S01]  /*18c0*/  ULDC.64 UR4, c[0x4][0x68] ;  /* 0x01001a0000047ab9 */ /* 0x000fe20000000a00 */
[----:B------:R-:W-:Y:S01]  /*18d0*/  ULDC.64 UR6, c[0x4][0x8] ;  /* 0x0100020000067ab9 */ /* 0x000fe20000000a00 */
[----:B------:R-:W-:Y:S01]  /*18e0*/  IMAD.U32 R4, RZ, RZ, UR4 ;  /* 0x00000004ff047e24 */ /* 0x000fe2000f8e00ff */
[----:B------:R0:W1:Y:S01]  /*18f0*/  LDC.64 R14, c[0x4][R0] ;  /* 0x01000000000e7b82 */ /* 0x0000620000000a00 */
[----:B------:R-:W-:Y:S01]  /*1900*/  IMAD.U32 R5, RZ, RZ, UR5 ;  /* 0x00000005ff057e24 */ /* 0x000fe2000f8e00ff */
[----:B------:R-:W-:Y:S01]  /*1910*/  ULDC.64 UR4, c[0x4][0x70] ;  /* 0x01001c0000047ab9 */ /* 0x000fe20000000a00 */
[----:B------:R-:W-:Y:S02]  /*1920*/  IMAD.U32 R10, RZ, RZ, UR6 ;  /* 0x00000006ff0a7e24 */ /* 0x000fe4000f8e00ff */
[----:B------:R-:W-:Y:S02]  /*1930*/  IMAD.U32 R6, RZ, RZ, UR4 ;  /* 0x00000004ff067e24 */ /* 0x000fe4000f8e00ff */
[----:B------:R-:W-:-:S02]  /*1940*/  IMAD.U32 R7, RZ, RZ, UR5 ;  /* 0x00000005ff077e24 */ /* 0x000fc4000f8e00ff */
[----:B------:R-:W-:Y:S02]  /*1950*/  IMAD.U32 R11, RZ, RZ, UR7 ;  /* 0x00000007ff0b7e24 */ /* 0x000fe4000f8e00ff */
[----:B------:R-:W-:Y:S02]  /*1960*/  IMAD.MOV.U32 R8, RZ, RZ, 0x1e1 ;  /* 0x000001e1ff087424 */ /* 0x000fe400078e00ff */
[----:B------:R-:W-:Y:S02]  /*1970*/  IMAD.MOV.U32 R12, RZ, RZ, 0x1 ;  /* 0x00000001ff0c7424 */ /* 0x000fe400078e00ff */
[----:B0-----:R-:W-:-:S07]  /*1980*/  IMAD.MOV.U32 R13, RZ, RZ, RZ ;  /* 0x000000ffff0d7224 */ /* 0x001fce00078e00ff */
[----:B------:R-:W-:-:S07]  /*1990*/  LEPC R20, `(.L_x_21) ;  /* 0x000000001014794e */ /* 0x000fce0000000000 */
[----:B-1---5:R-:W-:Y:S05]  /*19a0*/  CALL.ABS.NOINC R14 ;  /* 0x000000000e007343 */ /* 0x022fea0003c00000 */
.L_x_21:
[----:B------:R-:W-:-:S13]  /*19b0*/  ISETP.NE.AND P0, PT, R104, 0x3, PT ;  /* 0x000000036800780c */ /* 0x000fda0003f05270 */
[----:B------:R-:W-:Y:S05]  /*19c0*/  @!P0 BRA `(.L_x_22) ;  /* 0x0000000000048947 */ /* 0x000fea0003800000 */
[----:B------:R-:W-:Y:S01]  /*19d0*/  BPT.TRAP 0x1 ;  /* 0x000000040000795c */ /* 0x000fe20000300000 */
.L_x_22:
[----:B0-----:R-:W-:Y:S02]  /*19e0*/  IMAD.U32 R3, RZ, RZ, UR38 ;  /* 0x00000026ff037e24 */ /* 0x001fe4000f8e00ff */
[----:B------:R-:W-:-:S03]  /*19f0*/  IMAD.U32 R0, RZ, RZ, UR39 ;  /* 0x00000027ff007e24 */ /* 0x000fc6000f8e00ff */
[----:B------:R-:W-:Y:S02]  /*1a00*/  LEA R3, R3, UR41, 0x3 ;  /* 0x0000002903037c11 */ /* 0x000fe4000f8e18ff */
[----:B------:R-:W-:-:S04]  /*1a10*/  SHF.L.U32 R0, R0, 0x1f, RZ ;  /* 0x0000001f00007819 */ /* 0x000fc800000006ff */
[----:B------:R0:W1:Y:S01]  /*1a20*/  SYNCS.PHASECHK.TRANS64.TRYWAIT P1, [R3+URZ], R0 ;  /* 0x00000000030075a7 */ /* 0x000062000802017f */
[----:B------:R-:W-:Y:S05]  /*1a30*/  @!P0 BRA `(.L_x_23) ;  /* 0x0000000000048947 */ /* 0x000fea0003800000 */
[----:B------:R-:W-:Y:S01]  /*1a40*/  BPT.TRAP 0x1 ;  /* 0x000000040000795c */ /* 0x000fe20000300000 */
.L_x_23:
[----:B------:R-:W-:-:S05]  /*1a50*/  IMAD.U32 R4, RZ, RZ, UR42 ;  /* 0x0000002aff047e24 */ /* 0x000fca000f8e00ff */
[----:B------:R-:W-:Y:S01]  /*1a60*/  ISETP.GE.AND P2, PT, R4, 0x1, PT ;  /* 0x000000010400780c */ /* 0x000fe20003f46270 */
[----:B-1----:R-:W-:-:S12]  /*1a70*/  @P1 BRA `(.L_x_24) ;  /* 0x0000000000081947 */ /* 0x002fd80003800000 */
[----:B------:R-:W1:Y:S02]  /*1a80*/  SYNCS.PHASECHK.TRANS64.TRYWAIT P1, [R3+URZ], R0 ;  /* 0x00000000030075a7 */ /* 0x000e64000802017f */
[----:B-1----:R-:W-:Y:S05]  /*1a90*/  @!P1 BRA `(.L_x_25) ;  /* 0x0000005800089947 */ /* 0x002fea0003800000 */
.L_x_24:
[----:B------:R-:W-:Y:S05]  /*1aa0*/  WARPSYNC.ALL ;  /* 0x0000000000007948 */ /* 0x000fea0003800000 */
[----:B------:R-:W-:Y:S01]  /*1ab0*/  UIADD3 UR4, UR41, 0x180, URZ ;  /* 0x0000018029047890 */ /* 0x000fe2000fffe03f */
[----:B------:R-:W-:Y:S01]  /*1ac0*/  WARPGROUP.ARRIVE ;  /* 0x00000000000079c5 */ /* 0x000fe20000000000 */
[----:B------:R-:W-:Y:S02]  /*1ad0*/  UIADD3 UR5, UR41, 0x12180, URZ ;  /* 0x0001218029057890 */ /* 0x000fe4000fffe03f */
[----:B------:R-:W-:Y:S02]  /*1ae0*/  USHF.R.U32.HI UR4, URZ, 0x4, UR4 ;  /* 0x000000043f047899 */ /* 0x000fe40008011604 */
[----:B------:R-:W-:-:S02]  /*1af0*/  USHF.R.U32.HI UR5, URZ, 0x4, UR5 ;  /* 0x000000043f057899 */ /* 0x000fc40008011605 */
[----:B------:R-:W-:Y:S02]  /*1b00*/  ULOP3.LUT UR4, UR4, 0x3fff, URZ, 0xc0, !UPT ;  /* 0x00003fff04047892 */ /* 0x000fe4000f8ec03f */
[----:B------:R-:W-:Y:S02]  /*1b10*/  ULOP3.LUT UR5, UR5, 0x3fff, URZ, 0xc0, !UPT ;  /* 0x00003fff05057892 */ /* 0x000fe4000f8ec03f */
[----:B------:R-:W-:Y:S02]  /*1b20*/  ULOP3.LUT UR8, UR4, 0x10000, URZ, 0xfc, !UPT ;  /* 0x0001000004087892 */ /* 0x000fe4000f8efc3f */
[----:B------:R-:W-:Y:S02]  /*1b30*/  ULOP3.LUT UR9, UR5, 0x10000, URZ, 0xfc, !UPT ;  /* 0x0001000005097892 */ /* 0x000fe4000f8efc3f */
[----:B------:R-:W-:Y:S02]  /*1b40*/  ULEA UR10, UR38, UR8, 0x9 ;  /* 0x00000008260a7291 */ /* 0x000fe4000f8e483f */
[----:B------:R-:W-:Y:S01]  /*1b50*/  ULEA UR11, UR38, UR9, 0xa ;  /* 0x00000009260b7291 */ /* 0x000fe2000f8e503f */
[----:B------:R-:W-:Y:S01]  /*1b60*/  UMOV UR5, 0x40000040 ;  /* 0x4000004000057882 */ /* 0x000fe20000000000 */
[----:B------:R-:W-:-:S03]  /*1b70*/  UMOV UR7, 0x40000040 ;  /* 0x4000004000077882 */ /* 0x000fc60000000000 */
[----:B------:R-:W-:Y:S02]  /*1b80*/  UMOV UR4, UR10 ;  /* 0x0000000a00047c82 */ /* 0x000fe40008000000 */
[----:B------:R-:W-:Y:S02]  /*1b90*/  UMOV UR6, UR11 ;  /* 0x0000000b00067c82 */ /* 0x000fe40008000000 */
[----:B------:R-:W-:Y:S01]  /*1ba0*/  HGMMA.64x128x8.F32.TF32 R24, gdesc[UR4], RZ, !UPT, gsb0 ;  /* 0x05e00000041879f0 */ /* 0x000fe2000c0028ff */
[----:B------:R-:W-:Y:S02]  /*1bb0*/  UIADD3 UR4, UR10, 0x2, URZ ;  /* 0x000000020a047890 */ /* 0x000fe4000fffe03f */
[----:B------:R-:W-:Y:S01]  /*1bc0*/  UIADD3 UR6, UR11, 0x2, URZ ;  /* 0x000000020b067890 */ /* 0x000fe2000fffe03f */
[----:B------:R-:W-:Y:S01]  /*1bd0*/  UMOV UR5, 0x40000040 ;  /* 0x4000004000057882 */ /* 0x000fe20000000000 */
[----:B------:R-:W-:Y:S01]  /*1be0*/  UMOV UR7, 0x40000040 ;  /* 0x4000004000077882 */ /* 0x000fe20000000000 */
[----:B------:R-:W-:-:S02]  /*1bf0*/  WARPGROUP.DEPBAR.LE gsb0, 0x0 ;  /* 0x00008000000079c5 */ /* 0x000fc40000010000 */
[----:B------:R-:W-:-:S06]  /*1c00*/  WARPGROUP.ARRIVE ;  /* 0x00000000000079c5 */ /* 0x000fcc0000000000 */
[----:B------:R-:W-:Y:S01]  /*1c10*/  HGMMA.64x128x8.F32.TF32 R24, gdesc[UR4], R24, gsb0 ;  /* 0x05e00000041879f0 */ /* 0x000fe20008002818 */
[----:B------:R-:W-:Y:S02]  /*1c20*/  UIADD3 UR4, UR10, 0x4, URZ ;  /* 0x000000040a047890 */ /* 0x000fe4000fffe03f */
[----:B------:R-:W-:Y:S01]  /*1c30*/  UIADD3 UR6, UR11, 0x4, URZ ;  /* 0x000000040b067890 */ /* 0x000fe2000fffe03f */
[----:B------:R-:W-:Y:S01]  /*1c40*/  UMOV UR5, 0x40000040 ;  /* 0x4000004000057882 */ /* 0x000fe20000000000 */
[----:B------:R-:W-:Y:S01]  /*1c50*/  UMOV UR7, 0x40000040 ;  /* 0x4000004000077882 */ /* 0x000fe20000000000 */
[----:B------:R-:W-:Y:S02]  /*1c60*/  WARPGROUP.DEPBAR.LE gsb0, 0x0 ;  /* 0x00008000000079c5 */ /* 0x000fe40000010000 */
        /* <DEDUP_REMOVED lines=8> */
[----:B------:R-:W-:Y:S03]  /*1cf0*/  HGMMA.64x128x8.F32.TF32 R24, gdesc[UR4], R24, gsb0 ;  /* 0x05e00000041879f0 */ /* 0x000fe60008002818 */
[----:B------:R-:W-:Y:S02]  /*1d00*/  WARPGROUP.DEPBAR.LE gsb0, 0x0 ;  /* 0x00008000000079c5 */ /* 0x000fe40000010000 */
[----:B------:R-:W-:Y:S05]  /*1d10*/  @!P2 BRA `(.L_x_26) ;  /* 0x000000040014a947 */ /* 0x000fea0003800000 */
[----:B------:R-:W-:Y:S01]  /*1d20*/  UIADD3 UR4, UR38, 0x1, URZ ;  /* 0x0000000126047890 */ /* 0x000fe2000fffe03f */
[----:B01----:R-:W-:Y:S02]  /*1d30*/  IMAD.U32 R0, RZ, RZ, UR42 ;  /* 0x0000002aff007e24 */ /* 0x003fe4000f8e00ff */
[----:B------:R-:W-:Y:S01]  /*1d40*/  IMAD.U32 R3, RZ, RZ, UR38 ;  /* 0x00000026ff037e24 */ /* 0x000fe2000f8e00ff */
[----:B------:R-:W-:-:S04]  /*1d50*/  UISETP.NE.AND UP0, UPT, UR4, 0x9, UPT ;  /* 0x000000090400788c */ /* 0x000fc8000bf05270 */
[----:B------:R-:W-:Y:S02]  /*1d60*/  USEL UR5, URZ, 0x1, UP0 ;  /* 0x000000013f057887 */ /* 0x000fe40008000000 */
[----:B------:R-:W-:Y:S02]  /*1d70*/  USEL UR10, UR4, URZ, UP0 ;  /* 0x0000003f040a7287 */ /* 0x000fe40008000000 */
[----:B------:R-:W-:-:S06]  /*1d80*/  ULOP3.LUT UR5, UR39, UR5, URZ, 0x3c, !UPT ;  /* 0x0000000527057292 */ /* 0x000fcc000f8e3c3f */
[----:B------:R-:W-:-:S07]  /*1d90*/  IMAD.U32 R6, RZ, RZ, UR5 ;  /* 0x00000005ff067e24 */ /* 0x000fce000f8e00ff */
.L_x_33:
[----:B------:R-:W-:Y:S05]  /*1da0*/  @!P0 BRA `(.L_x_27) ;  /* 0x0000000000048947 */ /* 0x000fea0003800000 */
[----:B------:R-:W-:Y:S01]  /*1db0*/  BPT.TRAP 0x1 ;  /* 0x000000040000795c */ /* 0x000fe20000300000 */
.L_x_27:
[----:B------:R-:W-:Y:S01]  /*1dc0*/  ULEA UR4, UR10, UR41, 0x3 ;  /* 0x000000290a047291 */ /* 0x000fe2000f8e183f */
[----:B------:R-:W-:-:S08]  /*1dd0*/  SHF.L.U32 R4, R6, 0x1f, RZ ;  /* 0x0000001f06047819 */ /* 0x000fd000000006ff */
[----:B------:R0:W1:Y:S01]  /*1de0*/  SYNCS.PHASECHK.TRANS64.TRYWAIT P1, [UR4], R4 ;  /* 0x00000004ff0075a7 */ /* 0x0000620008020144 */
[----:B------:R-:W-:Y:S05]  /*1df0*/  @!P0 BRA `(.L_x_28) ;  /* 0x0000000000048947 */ /* 0x000fea0003800000 */
[----:B------:R-:W-:Y:S01]  /*1e00*/  BPT.TRAP 0x1 ;  /* 0x000000040000795c */ /* 0x000fe20000300000 */
.L_x_28:
[----:B-1----:R-:W-:Y:S05]  /*1e10*/  @P1 BRA `(.L_x_29) ;  /* 0x0000000000081947 */ /* 0x002fea0003800000 */
[----:B------:R-:W1:Y:S02]  /*1e20*/  SYNCS.PHASECHK.TRANS64.TRYWAIT P1, [UR4], R4 ;  /* 0x00000004ff0075a7 */ /* 0x000e640008020144 */
[----:B-1----:R-:W-:Y:S05]  /*1e30*/  @!P1 BRA `(.L_x_30) ;  /* 0x0000005400349947 */ /* 0x002fea0003800000 */
.L_x_29:
[----:B------:R-:W-:Y:S01]  /*1e40*/  ULEA UR11, UR10, UR8, 0x9 ;  /* 0x000000080a0b7291 */ /* 0x000fe2000f8e483f */
[----:B------:R-:W-:Y:S01]  /*1e50*/  WARPGROUP.ARRIVE ;  /* 0x00000000000079c5 */ /* 0x000fe20000000000 */
[----:B------:R-:W-:Y:S01]  /*1e60*/  ULEA UR12, UR10, UR9, 0xa ;  /* 0x000000090a0c7291 */ /* 0x000fe2000f8e503f */
[----:B------:R-:W-:Y:S01]  /*1e70*/  UMOV UR5, 0x40000040 ;  /* 0x4000004000057882 */ /* 0x000fe20000000000 */
[----:B------:R-:W-:-:S03]  /*1e80*/  UMOV UR7, 0x40000040 ;  /* 0x4000004000077882 */ /* 0x000fc60000000000 */
[----:B------:R-:W-:Y:S02]  /*1e90*/  UMOV UR4, UR11 ;  /* 0x0000000b00047c82 */ /* 0x000fe40008000000 */
[----:B------:R-:W-:Y:S02]  /*1ea0*/  UMOV UR6, UR12 ;  /* 0x0000000c00067c82 */ /* 0x000fe40008000000 */
[----:B------:R-:W-:Y:S01]  /*1eb0*/  HGMMA.64x128x8.F32.TF32 R24, gdesc[UR4], R24, gsb0 ;  /* 0x05e00000041879f0 */ /* 0x000fe20008002818 */
        /* <DEDUP_REMOVED lines=23> */
[----:B------:R-:W-:Y:S01]  /*2030*/  BPT.TRAP 0x1 ;  /* 0x000000040000795c */ /* 0x000fe20000300000 */
.L_x_31:
[----:B------:R-:W-:-:S13]  /*2040*/  ISETP.NE.AND P1, PT, R89, RZ, PT ;  /* 0x000000ff5900720c */ /* 0x000fda0003f25270 */
[----:B01----:R-:W-:-:S05]  /*2050*/  @P1 LEA R4, R3, UR41, 0x3 ;  /* 0x0000002903041c11 */ /* 0x003fca000f8e18ff */
[----:B------:R-:W-:-:S05]  /*2060*/  @P1 VIADD R5, R4, 0x48 ;  /* 0x0000004804051836 */ /* 0x000fca0000000000 */
[----:B------:R-:W-:-:S04]  /*2070*/  @P1 PRMT R5, R88, 0x654, R5 ;  /* 0x0000065458051816 */ /* 0x000fc80000000005 */
[----:B------:R0:W-:Y:S01]  /*2080*/  @P1 SYNCS.ARRIVE.TRANS64.RED.A1T0 RZ, [R5+URZ], RZ ;  /* 0x000000ff05ff19a7 */ /* 0x0001e2000810043f */
[----:B------:R-:W-:-:S13]  /*2090*/  ISETP.GT.U32.AND P1, PT, R23, 0x1, PT ;  /* 0x000000011700780c */ /* 0x000fda0003f24070 */
[----:B0-----:R-:W-:Y:S05]  /*20a0*/  @P1 BRA `(.L_x_32) ;  /* 0x0000000000041947 */ /* 0x001fea0003800000 */
[----:B------:R-:W-:Y:S01]  /*20b0*/  BPT.TRAP 0x1 ;  /* 0x000000040000795c */ /* 0x000fe20000300000 */
.L_x_32:
[----:B------:R-:W-:Y:S01]  /*20c0*/  UIADD3 UR10, UR10, 0x1, URZ ;  /* 0x000000010a0a7890 */ /* 0x000fe2000fffe03f */
[C---:B------:R-:W-:Y:S01]  /*20d0*/  ISETP.GT.AND P2, PT, R0.reuse, 0x1, PT ;  /* 0x000000010000780c */ /* 0x040fe20003f44270 */
[----:B------:R-:W-:Y:S02]  /*20e0*/  VIADD R3, R3, 0x1 ;  /* 0x0000000103037836 */ /* 0x000fe40000000000 */
[----:B------:R-:W-:Y:S01]  /*20f0*/  UISETP.NE.AND UP0, UPT, UR10, 0x9, UPT ;  /* 0x000000090a00788c */ /* 0x000fe2000bf05270 */
[----:B------:R-:W-:Y:S02]  /*2100*/  VIADD R0, R0, 0xffffffff ;  /* 0xffffffff00007836 */ /* 0x000fe40000000000 */
[C---:B------:R-:W-:Y:S01]  /*2110*/  ISETP.NE.AND P1, PT, R3.reuse, 0x9, PT ;  /* 0x000000090300780c */ /* 0x040fe20003f25270 */
[----:B------:R-:W-:Y:S02]  /*2120*/  USEL UR4, URZ, 0x1, UP0 ;  /* 0x000000013f047887 */ /* 0x000fe40008000000 */
[----:B------:R-:W-:Y:S01]  /*2130*/  USEL UR10, UR10, URZ, UP0 ;  /* 0x0000003f0a0a7287 */ /* 0x000fe20008000000 */
[----:B------:R-:W-:-:S03]  /*2140*/  SEL R3, R3, RZ, P1 ;  /* 0x000000ff03037207 */ /* 0x000fc60000800000 */
[----:B------:R-:W-:Y:S01]  /*2150*/  LOP3.LUT R6, R6, UR4, RZ, 0x3c, !PT ;  /* 0x0000000406067c12 */ /* 0x000fe2000f8e3cff */
[----:B------:R-:W-:Y:S07]  /*2160*/  @P2 BRA `(.L_x_33) ;  /* 0xfffffffc000c2947 */ /* 0x000fee000383ffff */
.L_x_26:
[----:B01----:R-:W0:Y:S01]  /*2170*/  LDC R0, c[0x0][0x28c] ;  /* 0x0000a300ff007b82 */ /* 0x003e220000000800 */
[----:B------:R-:W-:-:S04]  /*2180*/  IMAD.U32 R3, RZ, RZ, UR47 ;  /* 0x0000002fff037e24 */ /* 0x000fc8000f8e00ff */
[----:B------:R1:W-:Y:S01]  /*2190*/  SYNCS.ARRIVE.TRANS64.A1T0 RZ, [R3+UR46], RZ ;  /* 0x000000ff03ff79a7 */ /* 0x0003e2000810002e */
[----:B0-----:R-:W-:-:S13]  /*21a0*/  ISETP.GE.AND P1, PT, R0, 0x1, PT ;  /* 0x000000010000780c */ /* 0x001fda0003f26270 */
[----:B-1----:R-:W-:Y:S05]  /*21b0*/  @!P1 BRA `(.L_x_34) ;  /* 0x0000000000449947 */ /* 0x002fea0003800000 */
[----:B------:R-:W-:Y:S05]  /*21c0*/  @!P0 BRA `(.L_x_35) ;  /* 0x0000000000048947 */ /* 0x000fea0003800000 */
[----:B------:R-:W-:Y:S01]  /*21d0*/  BPT.TRAP 0x1 ;  /* 0x000000040000795c */ /* 0x000fe20000300000 */
.L_x_35:
[----:B------:R-:W-:-:S13]  /*21e0*/  ISETP.NE.AND P0, PT, R89, RZ, PT ;  /* 0x000000ff5900720c */ /* 0x000fda0003f05270 */
[----:B------:R-:W-:-:S05]  /*21f0*/  VOTEU.ANY UP0, P0 ;  /* 0x00000000003f7886 */ /* 0x000fca0000000100 */
[----:B------:R-:W-:-:S06]  /*2200*/  @UP0 UIADD3 UR4, UR38, UR42, URZ ;  /* 0x0000002a26040290 */ /* 0x000fcc000fffe03f */
[----:B------:R-:W-:Y:S02]  /*2210*/  IMAD.U32 R4, RZ, RZ, UR4 ;  /* 0x00000004ff047e24 */ /* 0x000fe4000f8e00ff */
[----:B------:R-:W-:Y:S02]  /*2220*/  IMAD.U32 R3, RZ, RZ, UR4 ;  /* 0x00000004ff037e24 */ /* 0x000fe4000f8e00ff */
[----:B------:R-:W-:-:S05]  /*2230*/  @P0 IMAD.WIDE.U32 R4, R4, 0x38e38e39, RZ ;  /* 0x38e38e3904040825 */ /* 0x000fca00078e00ff */
[----:B------:R-:W-:-:S05]  /*2240*/  @P0 SHF.R.U32.HI R0, RZ, 0x1, R5 ;  /* 0x00000001ff000819 */ /* 0x000fca0000011605 */
[----:B------:R-:W-:-:S05]  /*2250*/  @P0 IMAD R0, R0, -0x9, R3 ;  /* 0xfffffff700000824 */ /* 0x000fca00078e0203 */
[----:B------:R-:W-:-:S05]  /*2260*/  @P0 LEA R0, R0, UR41, 0x3 ;  /* 0x0000002900000c11 */ /* 0x000fca000f8e18ff */
[----:B------:R-:W-:-:S05]  /*2270*/  @P0 VIADD R3, R0, 0x48 ;  /* 0x0000004800030836 */ /* 0x000fca0000000000 */
[----:B------:R-:W-:-:S04]  /*2280*/  @P0 PRMT R3, R88, 0x654, R3 ;  /* 0x0000065458030816 */ /* 0x000fc80000000003 */
[----:B------:R0:W-:Y:S01]  /*2290*/  @P0 SYNCS.ARRIVE.TRANS64.RED.A1T0 RZ, [R3+URZ], RZ ;  /* 0x000000ff03ff09a7 */ /* 0x0001e2000810043f */
[----:B------:R-:W-:-:S13]  /*22a0*/  ISETP.GT.U32.AND P0, PT, R23, 0x1, PT ;  /* 0x000000011700780c */ /* 0x000fda0003f04070 */
[----:B0-----:R-:W-:Y:S05]  /*22b0*/  @P0 BRA `(.L_x_34) ;  /* 0x0000000000040947 */ /* 0x001fea0003800000 */
[----:B------:R-:W-:Y:S01]  /*22c0*/  BPT.TRAP 0x1 ;  /* 0x000000040000795c */ /* 0x000fe20000300000 */
.L_x_34:
[----:B------:R-:W-:Y:S01]  /*22d0*/  SHF.L.U32 R0, R105, 0x1f, RZ ;  /* 0x0000001f69007819 */ /* 0x000fe200000006ff */
[----:B------:R-:W-:Y:S01]  /*22e0*/  UIADD3 UR38, UR38, UR45, URZ ;  /* 0x0000002d26267290 */ /* 0x000fe2000fffe03f */
[----:B------:R-:W-:Y:S01]  /*22f0*/  SHF.R.S32.HI R9, RZ, 0x1f, R19 ;  /* 0x0000001fff097819 */ /* 0x000fe20000011413 */
[----:B------:R-:W-:Y:S01]  /*2300*/  UISETP.GE.U32.AND UP1, UPT, UR45, 0x9, UPT ;  /* 0x000000092d00788c */ /* 0x000fe2000bf26070 */
[----:B------:R-:W0:Y:S01]  /*2310*/  SYNCS.PHASECHK.TRANS64.TRYWAIT P0, [UR43+0x8], R0 ;  /* 0x00000800ff0075a7 */ /* 0x000e22000800016b */
[----:B------:R-:W-:-:S04]  /*2320*/  UISETP.GT.U32.AND UP0, UPT, UR38, 0x8, UPT ;  /* 0x000000082600788c */ /* 0x000fc8000bf04070 */
[----:B------:R-:W-:-:S04]  /*2330*/  UISETP.LT.U32.AND UP0, UPT, UR45, 0x9, UP0 ;  /* 0x000000092d00788c */ /* 0x000fc80008701070 */
[----:B------:R-:W-:Y:S02]  /*2340*/  USEL UR6, URZ, 0x1, !UP0 ;  /* 0x000000013f067887 */ /* 0x000fe4000c000000 */
[----:B------:R-:W-:Y:S02]  /*2350*/  @UP1 UIMAD.WIDE.U32 UR4, UR38, 0x38e38e39, URZ ;  /* 0x38e38e39260418a5 */ /* 0x000fe4000f8e003f */
[----:B------:R-:W-:Y:S02]  /*2360*/  ULOP3.LUT UR39, UR39, UR6, URZ, 0x3c, !UPT ;  /* 0x0000000627277292 */ /* 0x000fe4000f8e3c3f */
[----:B------:R-:W-:-:S04]  /*2370*/  @UP1 USHF.R.U32.HI UR4, URZ, 0x1, UR5 ;  /* 0x000000013f041899 */ /* 0x000fc80008011605 */
[----:B------:R-:W-:Y:S01]  /*2380*/  @UP1 ULOP3.LUT UR39, UR39, 0x1, UR4, 0x78, !UPT ;  /* 0x0000000127271892 */ /* 0x000fe2000f8e7804 */
[----:B0-----:R-:W-:Y:S11]  /*2390*/  @!P0 BRA `(.L_x_36) ;  /* 0x0000004c00f48947 */ /* 0x001ff60003800000 */
.L_x_195:
[----:B------:R-:W-:Y:S01]  /*23a0*/  ULDC.64 UR4, c[0x0][0x5d0] ;  /* 0x0001740000047ab9 */ /* 0x000fe20000000a00 */
[----:B------:R-:W-:Y:S01]  /*23b0*/  ULDC UR6, c[0x0][0x284] ;  /* 0x0000a10000067ab9 */ /* 0x000fe20000000800 */
[----:B0-----:R-:W-:Y:S02]  /*23c0*/  IMAD R0, R9, UR4, RZ ;  /* 0x0000000409007c24 */ /* 0x001fe4000f8e02ff */
[----:B------:R-:W-:Y:S02]  /*23d0*/  IMAD.SHL.U32 R12, R18, 0x80, RZ ;  /* 0x00000080120c7824 */ /* 0x000fe400078e00ff */
[C---:B------:R-:W-:Y:S02]  /*23e0*/  IMAD R3, R19.reuse, UR5, R0 ;  /* 0x0000000513037c24 */ /* 0x040fe4000f8e0200 */
[----:B------:R-:W-:Y:S01]  /*23f0*/  IMAD.SHL.U32 R0, R22, 0x40, RZ ;  /* 0x0000004016007824 */ /* 0x000fe200078e00ff */
[----:B------:R-:W-:Y:S01]  /*2400*/  SHF.R.S32.HI R13, RZ, 0x1f, R12 ;  /* 0x0000001fff0d7819 */ /* 0x000fe2000001140c */
[----:B------:R-:W-:Y:S01]  /*2410*/  IMAD.WIDE.U32 R4, R19, UR4, R94 ;  /* 0x0000000413047c25 */ /* 0x000fe2000f8e005e */
[----:B------:R-:W-:-:S02]  /*2420*/  ULDC.64 UR4, c[0x0][0x5c8] ;  /* 0x0001720000047ab9 */ /* 0x000fc40000000a00 */
[----:B------:R-:W-:Y:S01]  /*2430*/  ISETP.GE.AND P0, PT, R0, UR6, PT ;  /* 0x0000000600007c0c */ /* 0x000fe2000bf06270 */
[----:B------:R-:W-:Y:S01]  /*2440*/  ULDC UR6, c[0x0][0x288] ;  /* 0x0000a20000067ab9 */ /* 0x000fe20000000800 */
[----:B------:R-:W-:Y:S01]  /*2450*/  IADD3 R4, P1, R12, R4, RZ ;  /* 0x000000040c047210 */ /* 0x000fe20007f3e0ff */
[----:B------:R-:W-:Y:S01]  /*2460*/  IMAD.WIDE R106, R22, 0x40, R92 ;  /* 0x00000040166a7825 */ /* 0x000fe200078e025c */
[----:B------:R-:W-:Y:S02]  /*2470*/  ISETP.GE.OR P0, PT, R12, UR6, P0 ;  /* 0x000000060c007c0c */ /* 0x000fe40008706670 */
[----:B------:R-:W-:Y:S01]  /*2480*/  IADD3.X R5, R13, R5, R3, P1, !PT ;  /* 0x000000050d057210 */ /* 0x000fe20000ffe403 */
[----:B------:R-:W-:-:S04]  /*2490*/  IMAD R7, R107, UR4, RZ ;  /* 0x000000046b077c24 */ /* 0x000fc8000f8e02ff */
[C---:B------:R-:W-:Y:S02]  /*24a0*/  IMAD R7, R106.reuse, UR5, R7 ;  /* 0x000000056a077c24 */ /* 0x040fe4000f8e0207 */
[----:B------:R-:W-:-:S04]  /*24b0*/  IMAD.WIDE.U32 R108, R106, UR4, R4 ;  /* 0x000000046a6c7c25 */ /* 0x000fc8000f8e0004 */
[----:B------:R-:W-:Y:S05]  /*24c0*/  @P0 BRA `(.L_x_37) ;  /* 0x0000003000d00947 */ /* 0x000fea0003800000 */
[----:B-----5:R-:W-:Y:S01]  /*24d0*/  FSETP.NEU.AND P0, PT, R91, RZ, PT ;  /* 0x000000ff5b00720b */ /* 0x020fe20003f0d000 */
[----:B------:R-:W-:Y:S01]  /*24e0*/  IMAD.IADD R3, R99, 0x1, -R12 ;  /* 0x0000000163037824 */ /* 0x000fe200078e0a0c */
[----:B------:R-:W-:Y:S01]  /*24f0*/  BSSY B0, `(.L_x_37) ;  /* 0x0000331000007945 */ /* 0x000fe20003800000 */
[----:B------:R-:W-:Y:S02]  /*2500*/  IMAD.IADD R0, R103, 0x1, -R0 ;  /* 0x0000000167007824 */ /* 0x000fe400078e0a00 */
[----:B------:R-:W-:Y:S01]  /*2510*/  IMAD.IADD R117, R109, 0x1, R7 ;  /* 0x000000016d757824 */ /* 0x000fe200078e0207 */
[----:B------:R-:W-:-:S04]  /*2520*/  ISETP.GT.AND P3, PT, R3, RZ, PT ;  /* 0x000000ff0300720c */ /* 0x000fc80003f64270 */
[----:B------:R-:W-:-:S03]  /*2530*/  ISETP.GT.AND P1, PT, R0, RZ, P3 ;  /* 0x000000ff0000720c */ /* 0x000fc60001f24270 */
[----:B------:R-:W-:Y:S10]  /*2540*/  @!P0 BRA `(.L_x_38) ;  /* 0x0000002400148947 */ /* 0x000ff40003800000 */
[----:B------:R-:W0:Y:S01]  /*2550*/  LDC.64 R110, c[0x0][0x5b8] ;  /* 0x00016e00ff6e7b82 */ /* 0x000e220000000a00 */
[----:B------:R-:W-:-:S07]  /*2560*/  ULDC.64 UR4, c[0x0][0x5c0] ;  /* 0x0001700000047ab9 */ /* 0x000fce0000000a00 */
[----:B------:R-:W1:Y:S08]  /*2570*/  LDC.64 R112, c[0x0][0x5b0] ;  /* 0x00016c00ff707b82 */ /* 0x000e700000000a00 */
[----:B------:R-:W2:Y:S01]  /*2580*/  LDC.64 R114, c[0x0][0x5a8] ;  /* 0x00016a00ff727b82 */ /* 0x000ea20000000a00 */
[-C--:B0-----:R-:W-:Y:S02]  /*2590*/  IMAD R6, R9, R110.reuse, RZ ;  /* 0x0000006e09067224 */ /* 0x081fe400078e02ff */
[----:B------:R-:W-:-:S04]  /*25a0*/  IMAD.WIDE.U32 R4, R19, R110, R94 ;  /* 0x0000006e13047225 */ /* 0x000fc800078e005e */
[----:B------:R-:W-:Y:S01]  /*25b0*/  IMAD R109, R19, R111, R6 ;  /* 0x0000006f136d7224 */ /* 0x000fe200078e0206 */
[----:B------:R-:W-:Y:S01]  /*25c0*/  IADD3 R6, P0, R12, R4, RZ ;  /* 0x000000040c067210 */ /* 0x000fe20007f1e0ff */
[----:B-1----:R-:W-:-:S03]  /*25d0*/  IMAD R4, R107, R112, RZ ;  /* 0x000000706b047224 */ /* 0x002fc600078e02ff */
[----:B------:R-:W-:Y:S01]  /*25e0*/  IADD3.X R7, R13, R5, R109, P0, !PT ;  /* 0x000000050d077210 */ /* 0x000fe200007fe46d */
[C---:B------:R-:W-:Y:S02]  /*25f0*/  IMAD R107, R106.reuse, R113, R4 ;  /* 0x000000716a6b7224 */ /* 0x040fe400078e0204 */
[----:B------:R-:W-:-:S04]  /*2600*/  IMAD.WIDE.U32 R4, R106, R112, R6 ;  /* 0x000000706a047225 */ /* 0x000fc800078e0006 */
[----:B------:R-:W-:Y:S01]  /*2610*/  IMAD.IADD R5, R5, 0x1, R107 ;  /* 0x0000000105057824 */ /* 0x000fe200078e026b */
[----:B--2---:R-:W-:-:S04]  /*2620*/  LEA R10, P0, R4, R114, 0x2 ;  /* 0x00000072040a7211 */ /* 0x004fc800078010ff */
[----:B------:R-:W-:-:S05]  /*2630*/  LEA.HI.X R11, R4, R115, R5, 0x2, P0 ;  /* 0x00000073040b7211 */ /* 0x000fca00000f1405 */
[----:B------:R0:W2:Y:S01]  /*2640*/  @P1 LDG.E.LTC128B R18, desc[UR36][R10.64] ;  /* 0x000000240a121981 */ /* 0x0000a2000c1e1920 */
[----:B------:R-:W-:Y:S01]  /*2650*/  IMAD.WIDE.U32 R4, R106, R112, R12 ;  /* 0x000000706a047225 */ /* 0x000fe200078e000c */
[----:B------:R-:W-:Y:S01]  /*2660*/  SHF.L.U64.HI R21, R112, 0x3, R113 ;  /* 0x0000000370157819 */ /* 0x000fe20000010271 */
[----:B------:R-:W-:Y:S01]  /*2670*/  BSSY B1, `(.L_x_39) ;  /* 0x0000017000017945 */ /* 0x000fe20003800000 */
[----:B------:R-:W-:Y:S01]  /*2680*/  ISETP.GT.AND P3, PT, R0, 0x8, P3 ;  /* 0x000000080000780c */ /* 0x000fe20001f64270 */
[----:B------:R-:W-:Y:S01]  /*2690*/  IMAD.SHL.U32 R20, R112, 0x8, RZ ;  /* 0x0000000870147824 */ /* 0x000fe200078e00ff */
[----:B------:R-:W-:-:S03]  /*26a0*/  IADD3 R14, P0, R94, R4, RZ ;  /* 0x000000045e0e7210 */ /* 0x000fc60007f1e0ff */
[----:B------:R-:W-:Y:S01]  /*26b0*/  IMAD.WIDE.U32 R20, R106, R112, R20 ;  /* 0x000000706a147225 */ /* 0x000fe200078e0014 */
[----:B------:R-:W-:Y:S02]  /*26c0*/  IADD3.X R15, R95, R107, R5, P0, !PT ;  /* 0x0000006b5f0f7210 */ /* 0x000fe400007fe405 */
[----:B------:R-:W-:Y:S01]  /*26d0*/  LEA R8, P0, R108, UR4, 0x2 ;  /* 0x000000046c087c11 */ /* 0x000fe2000f8010ff */
[----:B------:R-:W-:Y:S01]  /*26e0*/  IMAD.IADD R107, R107, 0x1, R21 ;  /* 0x000000016b6b7824 */ /* 0x000fe200078e0215 */
[----:B0-----:R-:W-:Y:S01]  /*26f0*/  IADD3 R10, P2, R6, R20, RZ ;  /* 0x00000014060a7210 */ /* 0x001fe20007f5e0ff */
[----:B------:R-:W-:Y:S01]  /*2700*/  IMAD.WIDE.U32 R14, R19, R110, R14 ;  /* 0x0000006e130e7225 */ /* 0x000fe200078e000e */
[----:B------:R-:W-:-:S03]  /*2710*/  LEA.HI.X R9, R108, UR5, R117, 0x2, P0 ;  /* 0x000000056c097c11 */ /* 0x000fc600080f1475 */
[----:B------:R-:W-:Y:S01]  /*2720*/  IMAD.IADD R15, R109, 0x1, R15 ;  /* 0x000000016d0f7824 */ /* 0x000fe200078e020f */
[----:B------:R-:W-:Y:S01]  /*2730*/  LEA R4, P0, R14, R114, 0x2 ;  /* 0x000000720e047211 */ /* 0x000fe200078010ff */
[----:B------:R-:W-:Y:S02]  /*2740*/  IMAD.X R7, R107, 0x1, R7, P2 ;  /* 0x000000016b077824 */ /* 0x000fe400010e0607 */
[----:B--2---:R-:W-:-:S04]  /*2750*/  FMUL R5, R18, R91 ;  /* 0x0000005b12057220 */ /* 0x004fc80000400000 */
[----:B------:R-:W-:Y:S01]  /*2760*/  FFMA R11, R24, R90, R5 ;  /* 0x0000005a180b7223 */ /* 0x000fe20000000005 */
[----:B------:R-:W-:Y:S02]  /*2770*/  LEA.HI.X R5, R14, R115, R15, 0x2, P0 ;  /* 0x000000730e057211 */ /* 0x000fe400000f140f */
[----:B------:R-:W-:Y:S02]  /*2780*/  ISETP.GT.AND P0, PT, R3, 0x1, PT ;  /* 0x000000010300780c */ /* 0x000fe40003f04270 */
[----:B------:R0:W-:Y:S01]  /*2790*/  @P1 STG.E desc[UR36][R8.64], R11 ;  /* 0x0000000b08001986 */ /* 0x0001e2000c101924 */
[----:B------:R-:W-:Y:S02]  /*27a0*/  LEA R14, P1, R10, R114, 0x2 ;  /* 0x000000720a0e7211 */ /* 0x000fe400078210ff */
[----:B------:R-:W-:-:S13]  /*27b0*/  ISETP.GT.AND P4, PT, R0, RZ, P0 ;  /* 0x000000ff0000720c */ /* 0x000fda0000784270 */
[----:B0-----:R-:W-:Y:S05]  /*27c0*/  @!P4 BRA `(.L_x_40) ;  /* 0x000000000004c947 */ /* 0x001fea0003800000 */
[----:B------:R0:W5:Y:S02]  /*27d0*/  LDG.E.LTC128B R18, desc[UR36][R4.64+0x4] ;  /* 0x0000042404127981 */ /* 0x000164000c1e1920 */
.L_x_40:
[----:B------:R-:W-:Y:S05]  /*27e0*/  BSYNC B1 ;  /* 0x0000000000017941 */ /* 0x000fea0003800000 */
.L_x_39:
[----:B-----5:R-:W-:Y:S01]  /*27f0*/  FMUL R6, R18, R91 ;  /* 0x0000005b12067220 */ /* 0x020fe20000400000 */
[----:B------:R-:W-:-:S03]  /*2800*/  LEA.HI.X R15, R10, R115, R7, 0x2, P1 ;  /* 0x000000730a0f7211 */ /* 0x000fc600008f1407 */
[----:B------:R-:W-:-:S05]  /*2810*/  FFMA R25, R25, R90, R6 ;  /* 0x0000005a19197223 */ /* 0x000fca0000000006 */
[----:B------:R1:W-:Y:S04]  /*2820*/  @P4 STG.E desc[UR36][R8.64+0x4], R25 ;  /* 0x0000041908004986 */ /* 0x0003e8000c101924 */
[----:B------:R-:W2:Y:S01]  /*2830*/  @P3 LDG.E.LTC128B R18, desc[UR36][R14.64] ;  /* 0x000000240e123981 */ /* 0x000ea2000c1e1920 */
[----:B------:R-:W-:Y:S01]  /*2840*/  IADD3 R12, P1, P2, R94, R20, R12 ;  /* 0x000000145e0c7210 */ /* 0x000fe20007a3e00c */
[----:B------:R-:W-:Y:S01]  /*2850*/  BSSY B1, `(.L_x_41) ;  /* 0x0000010000017945 */ /* 0x000fe20003800000 */
[C---:B------:R-:W-:Y:S02]  /*2860*/  SHF.L.U64.HI R11, R96.reuse, 0x2, R97 ;  /* 0x00000002600b7819 */ /* 0x040fe40000010261 */
[----:B------:R-:W-:Y:S02]  /*2870*/  IADD3.X R13, R95, R107, R13, P1, P2 ;  /* 0x0000006b5f0d7210 */ /* 0x000fe40000fe440d */
[----:B------:R-:W-:-:S02]  /*2880*/  LEA R10, P2, R96, R8, 0x2 ;  /* 0x00000008600a7211 */ /* 0x000fc400078410ff */
[----:B------:R-:W-:Y:S01]  /*2890*/  ISETP.GT.AND P0, PT, R0, 0x8, P0 ;  /* 0x000000080000780c */ /* 0x000fe20000704270 */
[----:B------:R-:W-:Y:S01]  /*28a0*/  IMAD.WIDE.U32 R12, R19, R110, R12 ;  /* 0x0000006e130c7225 */ /* 0x000fe200078e000c */
[----:B------:R-:W-:-:S03]  /*28b0*/  ISETP.GT.AND P1, PT, R3, 0x8, PT ;  /* 0x000000080300780c */ /* 0x000fc60003f24270 */
[----:B------:R-:W-:Y:S01]  /*28c0*/  IMAD.X R11, R11, 0x1, R9, P2 ;  /* 0x000000010b0b7824 */ /* 0x000fe200010e0609 */
[----:B------:R-:W-:Y:S01]  /*28d0*/  LEA R6, P4, R12, R114, 0x2 ;  /* 0x000000720c067211 */ /* 0x000fe200078810ff */
[----:B------:R-:W-:Y:S02]  /*28e0*/  IMAD.IADD R13, R109, 0x1, R13 ;  /* 0x000000016d0d7824 */ /* 0x000fe400078e020d */
[----:B--2---:R-:W-:-:S04]  /*28f0*/  FMUL R7, R18, R91 ;  /* 0x0000005b12077220 */ /* 0x004fc80000400000 */
[----:B------:R-:W-:Y:S01]  /*2900*/  FFMA R15, R26, R90, R7 ;  /* 0x0000005a1a0f7223 */ /* 0x000fe20000000007 */
[----:B------:R-:W-:-:S04]  /*2910*/  LEA.HI.X R7, R12, R115, R13, 0x2, P4 ;  /* 0x000000730c077211 */ /* 0x000fc800020f140d */
[----:B------:R1:W-:Y:S01]  /*2920*/  @P3 STG.E desc[UR36][R10.64], R15 ;  /* 0x0000000f0a003986 */ /* 0x0003e2000c101924 */
[----:B------:R-:W-:Y:S05]  /*2930*/  @!P0 BRA `(.L_x_42) ;  /* 0x0000000000048947 */ /* 0x000fea0003800000 */
[----:B------:R2:W5:Y:S02]  /*2940*/  LDG.E.LTC128B R18, desc[UR36][R6.64+0x4] ;  /* 0x0000042406127981 */ /* 0x000564000c1e1920 */
.L_x_42:
[----:B------:R-:W-:Y:S05]  /*2950*/  BSYNC B1 ;  /* 0x0000000000017941 */ /* 0x000fea0003800000 */
.L_x_41:
[----:B-----5:R-:W-:Y:S01]  /*2960*/  FMUL R12, R18, R91 ;  /* 0x0000005b120c7220 */ /* 0x020fe20000400000 */
[----:B------:R-:W-:Y:S01]  /*2970*/  ISETP.GT.AND P3, PT, R0, RZ, P1 ;  /* 0x000000ff0000720c */ /* 0x000fe20000f64270 */
[----:B------:R-:W-:Y:S01]  /*2980*/  BSSY B1, `(.L_x_43) ;  /* 0x0000006000017945 */ /* 0x000fe20003800000 */
[----:B------:R-:W-:Y:S01]  /*2990*/  ISETP.GT.AND P2, PT, R3, 0x9, PT ;  /* 0x000000090300780c */ /* 0x000fe20003f44270 */
[----:B------:R-:W-:-:S05]  /*29a0*/  FFMA R27, R27, R90, R12 ;  /* 0x0000005a1b1b7223 */ /* 0x000fca000000000c */
[----:B------:R3:W-:Y:S05]  /*29b0*/  @P0 STG.E desc[UR36][R10.64+0x4], R27 ;  /* 0x0000041b0a000986 */ /* 0x0007ea000c101924 */
[----:B------:R-:W-:Y:S05]  /*29c0*/  @!P3 BRA `(.L_x_44) ;  /* 0x000000000004b947 */ /* 0x000fea0003800000 */
[----:B------:R4:W5:Y:S02]  /*29d0*/  LDG.E.LTC128B R18, desc[UR36][R4.64+0x20] ;  /* 0x0000202404127981 */ /* 0x000964000c1e1920 */
.L_x_44:
[----:B------:R-:W-:Y:S05]  /*29e0*/  BSYNC B1 ;  /* 0x0000000000017941 */ /* 0x000fea0003800000 */
.L_x_43:
[----:B-----5:R-:W-:Y:S01]  /*29f0*/  FMUL R13, R18, R91 ;  /* 0x0000005b120d7220 */ /* 0x020fe20000400000 */
[----:B------:R-:W-:Y:S01]  /*2a00*/  ISETP.GT.AND P0, PT, R0, RZ, P2 ;  /* 0x000000ff0000720c */ /* 0x000fe20001704270 */
[----:B------:R-:W-:Y:S02]  /*2a10*/  BSSY B1, `(.L_x_45) ;  /* 0x0000005000017945 */ /* 0x000fe40003800000 */
[----:B------:R-:W-:-:S05]  /*2a20*/  FFMA R13, R28, R90, R13 ;  /* 0x0000005a1c0d7223 */ /* 0x000fca000000000d */
[----:B------:R0:W-:Y:S05]  /*2a30*/  @P3 STG.E desc[UR36][R8.64+0x20], R13 ;  /* 0x0000200d08003986 */ /* 0x0001ea000c101924 */
[----:B------:R-:W-:Y:S05]  /*2a40*/  @!P0 BRA `(.L_x_46) ;  /* 0x0000000000048947 */ /* 0x000fea0003800000 */
[----:B------:R0:W5:Y:S02]  /*2a50*/  LDG.E.LTC128B R18, desc[UR36][R4.64+0x24] ;  /* 0x0000242404127981 */ /* 0x000164000c1e1920 */
.L_x_46:
[----:B------:R-:W-:Y:S05]  /*2a60*/  BSYNC B1 ;  /* 0x0000000000017941 */ /* 0x000fea0003800000 */
.L_x_45:
[----:B-----5:R-:W-:Y:S01]  /*2a70*/  FMUL R12, R18, R91 ;  /* 0x0000005b120c7220 */ /* 0x020fe20000400000 */
[----:B------:R-:W-:Y:S01]  /*2a80*/  ISETP.GT.AND P1, PT, R0, 0x8, P1 ;  /* 0x000000080000780c */ /* 0x000fe20000f24270 */
[----:B------:R-:W-:Y:S02]  /*2a90*/  BSSY B1, `(.L_x_47) ;  /* 0x0000005000017945 */ /* 0x000fe40003800000 */
[----:B------:R-:W-:-:S05]  /*2aa0*/  FFMA R29, R29, R90, R12 ;  /* 0x0000005a1d1d7223 */ /* 0x000fca000000000c */
[----:B------:R0:W-:Y:S05]  /*2ab0*/  @P0 STG.E desc[UR36][R8.64+0x24], R29 ;  /* 0x0000241d08000986 */ /* 0x0001ea000c101924 */
[----:B------:R-:W-:Y:S05]  /*2ac0*/  @!P1 BRA `(.L_x_48) ;  /* 0x0000000000049947 */ /* 0x000fea0003800000 */
[----:B------:R0:W5:Y:S02]  /*2ad0*/  LDG.E.LTC128B R18, desc[UR36][R6.64+0x20] ;  /* 0x0000202406127981 */ /* 0x000164000c1e1920 */
.L_x_48:
[----:B------:R-:W-:Y:S05]  /*2ae0*/  BSYNC B1 ;  /* 0x0000000000017941 */ /* 0x000fea0003800000 */
.L_x_47:
[----:B0----5:R-:W-:Y:S01]  /*2af0*/  FMUL R13, R18, R91 ;  /* 0x0000005b120d7220 */ /* 0x021fe20000400000 */
[----:B------:R-:W-:Y:S01]  /*2b00*/  ISETP.GT.AND P2, PT, R0, 0x8, P2 ;  /* 0x000000080000780c */ /* 0x000fe20001744270 */
[----:B------:R-:W-:Y:S01]  /*2b10*/  BSSY B1, `(.L_x_49) ;  /* 0x0000006000017945 */ /* 0x000fe20003800000 */
[----:B------:R-:W-:Y:S01]  /*2b20*/  ISETP.GT.AND P0, PT, R3, 0x10, PT ;  /* 0x000000100300780c */ /* 0x000fe20003f04270 */
[----:B------:R-:W-:-:S05]  /*2b30*/  FFMA R13, R30, R90, R13 ;  /* 0x0000005a1e0d7223 */ /* 0x000fca000000000d */
[----:B------:R0:W-:Y:S05]  /*2b40*/  @P1 STG.E desc[UR36][R10.64+0x20], R13 ;  /* 0x0000200d0a001986 */ /* 0x0001ea000c101924 */
[----:B------:R-:W-:Y:S05]  /*2b50*/  @!P2 BRA `(.L_x_50) ;  /* 0x000000000004a947 */ /* 0x000fea0003800000 */
[----:B------:R0:W5:Y:S02]  /*2b60*/  LDG.E.LTC128B R18, desc[UR36][R6.64+0x24] ;  /* 0x0000242406127981 */ /* 0x000164000c1e1920 */
.L_x_50:
[----:B------:R-:W-:Y:S05]  /*2b70*/  BSYNC B1 ;  /* 0x0000000000017941 */ /* 0x000fea0003800000 */
.L_x_49:
        /* <DEDUP_REMOVED lines=8> */
.L_x_52:
[----:B------:R-:W-:Y:S05]  /*2c00*/  BSYNC B1 ;  /* 0x0000000000017941 */ /* 0x000fea0003800000 */
.L_x_51:
[----:B0----5:R-:W-:Y:S01]  /*2c10*/  FMUL R13, R18, R91 ;  /* 0x0000005b120d7220 */ /* 0x021fe20000400000 */
[----:B------:R-:W-:Y:S01]  /*2c20*/  ISETP.GT.AND P2, PT, R0, RZ, P1 ;  /* 0x000000ff0000720c */ /* 0x000fe20000f44270 */
[----:B------:R-:W-:Y:S02]  /*2c30*/  BSSY B1, `(.L_x_53) ;  /* 0x0000005000017945 */ /* 0x000fe40003800000 */
[----:B------:R-:W-:-:S05]  /*2c40*/  FFMA R13, R32, R90, R13 ;  /* 0x0000005a200d7223 */ /* 0x000fca000000000d */
[----:B------:R0:W-:Y:S05]  /*2c50*/  @P3 STG.E desc[UR36][R8.64+0x40], R13 ;  /* 0x0000400d08003986 */ /* 0x0001ea000c101924 */
[----:B------:R-:W-:Y:S05]  /*2c60*/  @!P2 BRA `(.L_x_54) ;  /* 0x000000000004a947 */ /* 0x000fea0003800000 */
[----:B------:R0:W5:Y:S02]  /*2c70*/  LDG.E.LTC128B R18, desc[UR36][R4.64+0x44] ;  /* 0x0000442404127981 */ /* 0x000164000c1e1920 */
.L_x_54:
[----:B------:R-:W-:Y:S05]  /*2c80*/  BSYNC B1 ;  /* 0x0000000000017941 */ /* 0x000fea0003800000 */
.L_x_53:
[----:B-----5:R-:W-:Y:S01]  /*2c90*/  FMUL R12, R18, R91 ;  /* 0x0000005b120c7220 */ /* 0x020fe20000400000 */
[----:B------:R-:W-:Y:S01]  /*2ca0*/  ISETP.GT.AND P0, PT, R0, 0x8, P0 ;  /* 0x000000080000780c */ /* 0x000fe20000704270 */
[----:B------:R-:W-:Y:S02]  /*2cb0*/  BSSY B1, `(.L_x_55) ;  /* 0x0000005000017945 */ /* 0x000fe40003800000 */
[----:B------:R-:W-:-:S05]  /*2cc0*/  FFMA R33, R33, R90, R12 ;  /* 0x0000005a21217223 */ /* 0x000fca000000000c */
[----:B------:R0:W-:Y:S05]  /*2cd0*/  @P2 STG.E desc[UR36][R8.64+0x44], R33 ;  /* 0x0000442108002986 */ /* 0x0001ea000c101924 */
[----:B------:R-:W-:Y:S05]  /*2ce0*/  @!P0 BRA `(.L_x_56) ;  /* 0x0000000000048947 */ /* 0x000fea0003800000 */
[----:B------:R0:W5:Y:S02]  /*2cf0*/  LDG.E.LTC128B R18, desc[UR36][R6.64+0x40] ;  /* 0x0000402406127981 */ /* 0x000164000c1e1920 */
.L_x_56:
[----:B------:R-:W-:Y:S05]  /*2d00*/  BSYNC B1 ;  /* 0x0000000000017941 */ /* 0x000fea0003800000 */
.L_x_55:
        /* <DEDUP_REMOVED lines=8> */
.L_x_58:
[----:B------:R-:W-:Y:S05]  /*2d90*/  BSYNC B1 ;  /* 0x0000000000017941 */ /* 0x000fea0003800000 */
.L_x_57:
        /* <DEDUP_REMOVED lines=8> */
.L_x_60:
[----:B------:R-:W-:Y:S05]  /*2e20*/  BSYNC B1 ;  /* 0x0000000000017941 */ /* 0x000fea0003800000 */
.L_x_59:
[----:B0----5:R-:W-:Y:S01]  /*2e30*/  FMUL R13, R18, R91 ;  /* 0x0000005b120d7220 */ /* 0x021fe20000400000 */
[----:B------:R-:W-:Y:S01]  /*2e40*/  ISETP.GT.AND P1, PT, R0, RZ, P0 ;  /* 0x000000ff0000720c */ /* 0x000fe20000724270 */
[----:B------:R-:W-:Y:S02]  /*2e50*/  BSSY B1, `(.L_x_61) ;  /* 0x0000005000017945 */ /* 0x000fe40003800000 */
[----:B------:R-:W-:-:S05]  /*2e60*/  FFMA R13, R36, R90, R13 ;  /* 0x0000005a240d7223 */ /* 0x000fca000000000d */
[----:B------:R0:W-:Y:S05]  /*2e70*/  @P3 STG.E desc[UR36][R8.64+0x60], R13 ;  /* 0x0000600d08003986 */ /* 0x0001ea000c101924 */
[----:B------:R-:W-:Y:S05]  /*2e80*/  @!P1 BRA `(.L_x_62) ;  /* 0x0000000000049947 */ /* 0x000fea0003800000 */
[----:B------:R0:W5:Y:S02]  /*2e90*/  LDG.E.LTC128B R18, desc[UR36][R4.64+0x64] ;  /* 0x0000642404127981 */ /* 0x000164000c1e1920 */
.L_x_62:
[----:B------:R-:W-:Y:S05]  /*2ea0*/  BSYNC B1 ;  /* 0x0000000000017941 */ /* 0x000fea0003800000 */
.L_x_61:
[----:B-----5:R-:W-:Y:S01]  /*2eb0*/  FMUL R12, R18, R91 ;  /* 0x0000005b120c7220 */ /* 0x020fe20000400000 */
[----:B------:R-:W-:Y:S01]  /*2ec0*/  ISETP.GT.AND P2, PT, R0, 0x8, P2 ;  /* 0x000000080000780c */ /* 0x000fe20001744270 */
[----:B------:R-:W-:Y:S02]  /*2ed0*/  BSSY B1, `(.L_x_63) ;  /* 0x0000005000017945 */ /* 0x000fe40003800000 */
[----:B------:R-:W-:-:S05]  /*2ee0*/  FFMA R37, R37, R90, R12 ;  /* 0x0000005a25257223 */ /* 0x000fca000000000c */
[----:B------:R0:W-:Y:S05]  /*2ef0*/  @P1 STG.E desc[UR36][R8.64+0x64], R37 ;  /* 0x0000642508001986 */ /* 0x0001ea000c101924 */
[----:B------:R-:W-:Y:S05]  /*2f00*/  @!P2 BRA `(.L_x_64) ;  /* 0x000000000004a947 */ /* 0x000fea0003800000 */
[----:B------:R0:W5:Y:S02]  /*2f10*/  LDG.E.LTC128B R18, desc[UR36][R6.64+0x60] ;  /* 0x0000602406127981 */ /* 0x000164000c1e1920 */
.L_x_64:
[----:B------:R-:W-:Y:S05]  /*2f20*/  BSYNC B1 ;  /* 0x0000000000017941 */ /* 0x000fea0003800000 */
.L_x_63:
        /* <DEDUP_REMOVED lines=8> */
.L_x_66:
[----:B------:R-:W-:Y:S05]  /*2fb0*/  BSYNC B1 ;  /* 0x0000000000017941 */ /* 0x000fea0003800000 */
.L_x_65:
        /* <DEDUP_REMOVED lines=8> */
.L_x_68:
[----:B------:R-:W-:Y:S05]  /*3040*/  BSYNC B1 ;  /* 0x0000000000017941 */ /* 0x000fea0003800000 */
.L_x_67:
[----:B0----5:R-:W-:Y:S01]  /*3050*/  FMUL R13, R18, R91 ;  /* 0x0000005b120d7220 */ /* 0x021fe20000400000 */
[----:B------:R-:W-:Y:S01]  /*3060*/  ISETP.GT.AND P0, PT, R0, RZ, P2 ;  /* 0x000000ff0000720c */ /* 0x000fe20001704270 */
[----:B------:R-:W-:Y:S02]  /*3070*/  BSSY B1, `(.L_x_69) ;  /* 0x0000005000017945 */ /* 0x000fe40003800000 */
[----:B------:R-:W-:-:S05]  /*3080*/  FFMA R13, R40, R90, R13 ;  /* 0x0000005a280d7223 */ /* 0x000fca000000000d */
[----:B------:R0:W-:Y:S05]  /*3090*/  @P3 STG.E desc[UR36][R8.64+0x80], R13 ;  /* 0x0000800d08003986 */ /* 0x0001ea000c101924 */
[----:B------:R-:W-:Y:S05]  /*30a0*/  @!P0 BRA `(.L_x_70) ;  /* 0x0000000000048947 */ /* 0x000fea0003800000 */
[----:B------:R0:W5:Y:S02]  /*30b0*/  LDG.E.LTC128B R18, desc[UR36][R4.64+0x84] ;  /* 0x0000842404127981 */ /* 0x000164000c1e1920 */
.L_x_70:
[----:B------:R-:W-:Y:S05]  /*30c0*/  BSYNC B1 ;  /* 0x0000000000017941 */ /* 0x000fea0003800000 */
.L_x_69:
[----:B-----5:R-:W-:Y:S01]  /*30d0*/  FMUL R12, R18, R91 ;  /* 0x0000005b120c7220 */ /* 0x020fe20000400000 */
[----:B------:R-:W-:Y:S01]  /*30e0*/  ISETP.GT.AND P1, PT, R0, 0x8, P1 ;  /* 0x000000080000780c */ /* 0x000fe20000f24270 */
[----:B------:R-:W-:Y:S02]  /*30f0*/  BSSY B1, `(.L_x_71) ;  /* 0x0000005000017945 */ /* 0x000fe40003800000 */
[----:B------:R-:W-:-:S05]  /*3100*/  FFMA R41, R41, R90, R12 ;  /* 0x0000005a29297223 */ /* 0x000fca000000000c */
[----:B------:R0:W-:Y:S05]  /*3110*/  @P0 STG.E desc[UR36][R8.64+0x84], R41 ;  /* 0x0000842908000986 */ /* 0x0001ea000c101924 */
[----:B------:R-:W-:Y:S05]  /*3120*/  @!P1 BRA `(.L_x_72) ;  /* 0x0000000000049947 */ /* 0x000fea0003800000 */
[----:B------:R0:W5:Y:S02]  /*3130*/  LDG.E.LTC128B R18, desc[UR36][R6.64+0x80] ;  /* 0x0000802406127981 */ /* 0x000164000c1e1920 */
.L_x_72:
[----:B------:R-:W-:Y:S05]  /*3140*/  BSYNC B1 ;  /* 0x0000000000017941 */ /* 0x000fea0003800000 */
.L_x_71:
        /* <DEDUP_REMOVED lines=8> */
.L_x_74:
[----:B------:R-:W-:Y:S05]  /*31d0*/  BSYNC B1 ;  /* 0x0000000000017941 */ /* 0x000fea0003800000 */
.L_x_73:
        /* <DEDUP_REMOVED lines=8> */
.L_x_76:
[----:B------:R-:W-:Y:S05]  /*3260*/  BSYNC B1 ;  /* 0x0000000000017941 */ /* 0x000fea0003800000 */
.L_x_75:
[----:B0----5:R-:W-:Y:S01]  /*3270*/  FMUL R13, R18, R91 ;  /* 0x0000005b120d7220 */ /* 0x021fe20000400000 */
[----:B------:R-:W-:Y:S01]  /*3280*/  ISETP.GT.AND P2, PT, R0, RZ, P1 ;  /* 0x000000ff0000720c */ /* 0x000fe20000f44270 */
[----:B------:R-:W-:Y:S02]  /*3290*/  BSSY B1, `(.L_x_77) ;  /* 0x0000005000017945 */ /* 0x000fe40003800000 */
[----:B------:R-:W-:-:S05]  /*32a0*/  FFMA R13, R44, R90, R13 ;  /* 0x0000005a2c0d7223 */ /* 0x000fca000000000d */
[----:B------:R0:W-:Y:S05]  /*32b0*/  @P3 STG.E desc[UR36][R8.64+0xa0], R13 ;  /* 0x0000a00d08003986 */ /* 0x0001ea000c101924 */
[----:B------:R-:W-:Y:S05]  /*32c0*/  @!P2 BRA `(.L_x_78) ;  /* 0x000000000004a947 */ /* 0x000fea0003800000 */
[----:B------:R0:W5:Y:S02]  /*32d0*/  LDG.E.LTC128B R18, desc[UR36][R4.64+0xa4] ;  /* 0x0000a42404127981 */ /* 0x000164000c1e1920 */
.L_x_78:
[----:B------:R-:W-:Y:S05]  /*32e0*/  BSYNC B1 ;  /* 0x0000000000017941 */ /* 0x000fea0003800000 */
.L_x_77:
[----:B-----5:R-:W-:Y:S01]  /*32f0*/  FMUL R12, R18, R91 ;  /* 0x0000005b120c7220 */ /* 0x020fe20000400000 */
[----:B------:R-:W-:Y:S01]  /*3300*/  ISETP.GT.AND P0, PT, R0, 0x8, P0 ;  /* 0x000000080000780c */ /* 0x000fe20000704270 */
[----:B------:R-:W-:Y:S02]  /*3310*/  BSSY B1, `(.L_x_79) ;  /* 0x0000005000017945 */ /* 0x000fe40003800000 */
[----:B------:R-:W-:-:S05]  /*3320*/  FFMA R45, R45, R90, R12 ;  /* 0x0000005a2d2d7223 */ /* 0x000fca000000000c */
[----:B------:R0:W-:Y:S05]  /*3330*/  @P2 STG.E desc[UR36][R8.64+0xa4], R45 ;  /* 0x0000a42d08002986 */ /* 0x0001ea000c101924 */
[----:B------:R-:W-:Y:S05]  /*3340*/  @!P0 BRA `(.L_x_80) ;  /* 0x0000000000048947 */ /* 0x000fea0003800000 */
[----:B------:R0:W5:Y:S02]  /*3350*/  LDG.E.LTC128B R18, desc[UR36][R6.64+0xa0] ;  /* 0x0000a02406127981 */ /* 0x000164000c1e1920 */
.L_x_80:
[----:B------:R-:W-:Y:S05]  /*3360*/  BSYNC B1 ;  /* 0x0000000000017941 */ /* 0x000fea0003800000 */
.L_x_79:
        /* <DEDUP_REMOVED lines=8> */
.L_x_82:
[----:B------:R-:W-:Y:S05]  /*33f0*/  BSYNC B1 ;  /* 0x0000000000017941 */ /* 0x000fea0003800000 */
.L_x_81:
        /* <DEDUP_REMOVED lines=8> */
.L_x_84:
[----:B------:R-:W-:Y:S05]  /*3480*/  BSYNC B1 ;  /* 0x0000000000017941 */ /* 0x000fea0003800000 */
.L_x_83:
[----:B0----5:R-:W-:Y:S01]  /*3490*/  FMUL R13, R18, R91 ;  /* 0x0000005b120d7220 */ /* 0x021fe20000400000 */
[----:B------:R-:W-:Y:S01]  /*34a0*/  ISETP.GT.AND P1, PT, R0, RZ, P0 ;  /* 0x000000ff0000720c */ /* 0x000fe20000724270 */
[----:B------:R-:W-:Y:S02]  /*34b0*/  BSSY B1, `(.L_x_85) ;  /* 0x0000005000017945 */ /* 0x000fe40003800000 */
[----:B------:R-:W-:-:S05]  /*34c0*/  FFMA R13, R48, R90, R13 ;  /* 0x0000005a300d7223 */ /* 0x000fca000000000d */
[----:B------:R0:W-:Y:S05]  /*34d0*/  @P3 STG.E desc[UR36][R8.64+0xc0], R13 ;  /* 0x0000c00d08003986 */ /* 0x0001ea000c101924 */
[----:B------:R-:W-:Y:S05]  /*34e0*/  @!P1 BRA `(.L_x_86) ;  /* 0x0000000000049947 */ /* 0x000fea0003800000 */
[----:B------:R0:W5:Y:S02]  /*34f0*/  LDG.E.LTC128B R18, desc[UR36][R4.64+0xc4] ;  /* 0x0000c42404127981 */ /* 0x000164000c1e1920 */
.L_x_86:
[----:B------:R-:W-:Y:S05]  /*3500*/  BSYNC B1 ;  /* 0x0000000000017941 */ /* 0x000fea0003800000 */
.L_x_85:
[----:B-----5:R-:W-:Y:S01]  /*3510*/  FMUL R12, R18, R91 ;  /* 0x0000005b120c7220 */ /* 0x020fe20000400000 */
[----:B------:R-:W-:Y:S01]  /*3520*/  ISETP.GT.AND P2, PT, R0, 0x8, P2 ;  /* 0x000000080000780c */ /* 0x000fe20001744270 */
[----:B------:R-:W-:Y:S02]  /*3530*/  BSSY B1, `(.L_x_87) ;  /* 0x0000005000017945 */ /* 0x000fe40003800000 */
[----:B------:R-:W-:-:S05]  /*3540*/  FFMA R49, R49, R90, R12 ;  /* 0x0000005a31317223 */ /* 0x000fca000000000c */
[----:B------:R0:W-:Y:S05]  /*3550*/  @P1 STG.E desc[UR36][R8.64+0xc4], R49 ;  /* 0x0000c43108001986 */ /* 0x0001ea000c101924 */
[----:B------:R-:W-:Y:S05]  /*3560*/  @!P2 BRA `(.L_x_88) ;  /* 0x000000000004a947 */ /* 0x000fea0003800000 */
[----:B------:R0:W5:Y:S02]  /*3570*/  LDG.E.LTC128B R18, desc[UR36][R6.64+0xc0] ;  /* 0x0000c02406127981 */ /* 0x000164000c1e1920 */
.L_x_88:
[----:B------:R-:W-:Y:S05]  /*3580*/  BSYNC B1 ;  /* 0x0000000000017941 */ /* 0x000fea0003800000 */
.L_x_87:
        /* <DEDUP_REMOVED lines=8> */
.L_x_90:
[----:B------:R-:W-:Y:S05]  /*3610*/  BSYNC B1 ;  /* 0x0000000000017941 */ /* 0x000fea0003800000 */
.L_x_89:
        /* <DEDUP_REMOVED lines=8> */
.L_x_92:
[----:B------:R-:W-:Y:S05]  /*36a0*/  BSYNC B1 ;  /* 0x0000000000017941 */ /* 0x000fea0003800000 */
.L_x_91:
[----:B0----5:R-:W-:Y:S01]  /*36b0*/  FMUL R13, R18, R91 ;  /* 0x0000005b120d7220 */ /* 0x021fe20000400000 */
[----:B------:R-:W-:Y:S01]  /*36c0*/  ISETP.GT.AND P0, PT, R0, RZ, P2 ;  /* 0x000000ff0000720c */ /* 0x000fe20001704270 */
[----:B------:R-:W-:Y:S02]  /*36d0*/  BSSY B1, `(.L_x_93) ;  /* 0x0000005000017945 */ /* 0x000fe40003800000 */
[----:B------:R-:W-:-:S05]  /*36e0*/  FFMA R13, R52, R90, R13 ;  /* 0x0000005a340d7223 */ /* 0x000fca000000000d */
[----:B------:R0:W-:Y:S05]  /*36f0*/  @P3 STG.E desc[UR36][R8.64+0xe0], R13 ;  /* 0x0000e00d08003986 */ /* 0x0001ea000c101924 */
[----:B------:R-:W-:Y:S05]  /*3700*/  @!P0 BRA `(.L_x_94) ;  /* 0x0000000000048947 */ /* 0x000fea0003800000 */
[----:B------:R0:W5:Y:S02]  /*3710*/  LDG.E.LTC128B R18, desc[UR36][R4.64+0xe4] ;  /* 0x0000e42404127981 */ /* 0x000164000c1e1920 */
.L_x_94:
[----:B------:R-:W-:Y:S05]  /*3720*/  BSYNC B1 ;  /* 0x0000000000017941 */ /* 0x000fea0003800000 */
.L_x_93:
[----:B-----5:R-:W-:Y:S01]  /*3730*/  FMUL R12, R18, R91 ;  /* 0x0000005b120c7220 */ /* 0x020fe20000400000 */
[----:B------:R-:W-:Y:S01]  /*3740*/  ISETP.GT.AND P1, PT, R0, 0x8, P1 ;  /* 0x000000080000780c */ /* 0x000fe20000f24270 */
[----:B------:R-:W-:Y:S02]  /*3750*/  BSSY B1, `(.L_x_95) ;  /* 0x0000005000017945 */ /* 0x000fe40003800000 */
[----:B------:R-:W-:-:S05]  /*3760*/  FFMA R53, R53, R90, R12 ;  /* 0x0000005a35357223 */ /* 0x000fca000000000c */
[----:B------:R0:W-:Y:S05]  /*3770*/  @P0 STG.E desc[UR36][R8.64+0xe4], R53 ;  /* 0x0000e43508000986 */ /* 0x0001ea000c101924 */
[----:B------:R-:W-:Y:S05]  /*3780*/  @!P1 BRA `(.L_x_96) ;  /* 0x0000000000049947 */ /* 0x000fea0003800000 */
[----:B------:R0:W5:Y:S02]  /*3790*/  LDG.E.LTC128B R18, desc[UR36][R6.64+0xe0] ;  /* 0x0000e02406127981 */ /* 0x000164000c1e1920 */
.L_x_96:
[----:B------:R-:W-:Y:S05]  /*37a0*/  BSYNC B1 ;  /* 0x0000000000017941 */ /* 0x000fea0003800000 */
.L_x_95:
        /* <DEDUP_REMOVED lines=8> */
.L_x_98:
[----:B------:R-:W-:Y:S05]  /*3830*/  BSYNC B1 ;  /* 0x0000000000017941 */ /* 0x000fea0003800000 */
.L_x_97:
        /* <DEDUP_REMOVED lines=8> */
.L_x_100:
[----:B------:R-:W-:Y:S05]  /*38c0*/  BSYNC B1 ;  /* 0x0000000000017941 */ /* 0x000fea0003800000 */
.L_x_99:
[----:B0----5:R-:W-:Y:S01]  /*38d0*/  FMUL R13, R18, R91 ;  /* 0x0000005b120d7220 */ /* 0x021fe20000400000 */
[----:B------:R-:W-:Y:S01]  /*38e0*/  ISETP.GT.AND P2, PT, R0, RZ, P1 ;  /* 0x000000ff0000720c */ /* 0x000fe20000f44270 */
[----:B------:R-:W-:Y:S02]  /*38f0*/  BSSY B1, `(.L_x_101) ;  /* 0x0000005000017945 */ /* 0x000fe40003800000 */
[----:B------:R-:W-:-:S05]  /*3900*/  FFMA R13, R56, R90, R13 ;  /* 0x0000005a380d7223 */ /* 0x000fca000000000d */
[----:B------:R0:W-:Y:S05]  /*3910*/  @P3 STG.E desc[UR36][R8.64+0x100], R13 ;  /* 0x0001000d08003986 */ /* 0x0001ea000c101924 */
[----:B------:R-:W-:Y:S05]  /*3920*/  @!P2 BRA `(.L_x_102) ;  /* 0x000000000004a947 */ /* 0x000fea0003800000 */
[----:B------:R0:W5:Y:S02]  /*3930*/  LDG.E.LTC128B R18, desc[UR36][R4.64+0x104] ;  /* 0x0001042404127981 */ /* 0x000164000c1e1920 */
.L_x_102:
[----:B------:R-:W-:Y:S05]  /*3940*/  BSYNC B1 ;  /* 0x0000000000017941 */ /* 0x000fea0003800000 */
.L_x_101:
[----:B-----5:R-:W-:Y:S01]  /*3950*/  FMUL R12, R18, R91 ;  /* 0x0000005b120c7220 */ /* 0x020fe20000400000 */
[----:B------:R-:W-:Y:S01]  /*3960*/  ISETP.GT.AND P0, PT, R0, 0x8, P0 ;  /* 0x000000080000780c */ /* 0x000fe20000704270 */
[----:B------:R-:W-:Y:S02]  /*3970*/  BSSY B1, `(.L_x_103) ;  /* 0x0000005000017945 */ /* 0x000fe40003800000 */
[----:B------:R-:W-:-:S05]  /*3980*/  FFMA R57, R57, R90, R12 ;  /* 0x0000005a39397223 */ /* 0x000fca000000000c */
[----:B------:R0:W-:Y:S05]  /*3990*/  @P2 STG.E desc[UR36][R8.64+0x104], R57 ;  /* 0x0001043908002986 */ /* 0x0001ea000c101924 */
[----:B------:R-:W-:Y:S05]  /*39a0*/  @!P0 BRA `(.L_x_104) ;  /* 0x0000000000048947 */ /* 0x000fea0003800000 */
[----:B------:R0:W5:Y:S02]  /*39b0*/  LDG.E.LTC128B R18, desc[UR36][R6.64+0x100] ;  /* 0x0001002406127981 */ /* 0x000164000c1e1920 */
.L_x_104:
[----:B------:R-:W-:Y:S05]  /*39c0*/  BSYNC B1 ;  /* 0x0000000000017941 */ /* 0x000fea0003800000 */
.L_x_103:
        /* <DEDUP_REMOVED lines=8> */
.L_x_106:
[----:B------:R-:W-:Y:S05]  /*3a50*/  BSYNC B1 ;  /* 0x0000000000017941 */ /* 0x000fea0003800000 */
.L_x_105:
        /* <DEDUP_REMOVED lines=8> */
.L_x_108:
[----:B------:R-:W-:Y:S05]  /*3ae0*/  BSYNC B1 ;  /* 0x0000000000017941 */ /* 0x000fea0003800000 */
.L_x_107:
[----:B0----5:R-:W-:Y:S01]  /*3af0*/  FMUL R13, R18, R91 ;  /* 0x0000005b120d7220 */ /* 0x021fe20000400000 */
[----:B------:R-:W-:Y:S01]  /*3b00*/  ISETP.GT.AND P1, PT, R0, RZ, P0 ;  /* 0x000000ff0000720c */ /* 0x000fe20000724270 */
[----:B------:R-:W-:Y:S02]  /*3b10*/  BSSY B1, `(.L_x_109) ;  /* 0x0000005000017945 */ /* 0x000fe40003800000 */
[----:B------:R-:W-:-:S05]  /*3b20*/  FFMA R13, R60, R90, R13 ;  /* 0x0000005a3c0d7223 */ /* 0x000fca000000000d */
[----:B------:R0:W-:Y:S05]  /*3b30*/  @P3 STG.E desc[UR36][R8.64+0x120], R13 ;  /* 0x0001200d08003986 */ /* 0x0001ea000c101924 */
[----:B------:R-:W-:Y:S05]  /*3b40*/  @!P1 BRA `(.L_x_110) ;  /* 0x0000000000049947 */ /* 0x000fea0003800000 */
[----:B------:R0:W5:Y:S02]  /*3b50*/  LDG.E.LTC128B R18, desc[UR36][R4.64+0x124] ;  /* 0x0001242404127981 */ /* 0x000164000c1e1920 */
.L_x_110:
[----:B------:R-:W-:Y:S05]  /*3b60*/  BSYNC B1 ;  /* 0x0000000000017941 */ /* 0x000fea0003800000 */
.L_x_109:
[----:B-----5:R-:W-:Y:S01]  /*3b70*/  FMUL R12, R18, R91 ;  /* 0x0000005b120c7220 */ /* 0x020fe20000400000 */
[----:B------:R-:W-:Y:S01]  /*3b80*/  ISETP.GT.AND P2, PT, R0, 0x8, P2 ;  /* 0x000000080000780c */ /* 0x000fe20001744270 */
[----:B------:R-:W-:Y:S02]  /*3b90*/  BSSY B1, `(.L_x_111) ;  /* 0x0000005000017945 */ /* 0x000fe40003800000 */
[----:B------:R-:W-:-:S05]  /*3ba0*/  FFMA R61, R61, R90, R12 ;  /* 0x0000005a3d3d7223 */ /* 0x000fca000000000c */
[----:B------:R0:W-:Y:S05]  /*3bb0*/  @P1 STG.E desc[UR36][R8.64+0x124], R61 ;  /* 0x0001243d08001986 */ /* 0x0001ea000c101924 */
[----:B------:R-:W-:Y:S05]  /*3bc0*/  @!P2 BRA `(.L_x_112) ;  /* 0x000000000004a947 */ /* 0x000fea0003800000 */
[----:B------:R0:W5:Y:S02]  /*3bd0*/  LDG.E.LTC128B R18, desc[UR36][R6.64+0x120] ;  /* 0x0001202406127981 */ /* 0x000164000c1e1920 */
.L_x_112:
[----:B------:R-:W-:Y:S05]  /*3be0*/  BSYNC B1 ;  /* 0x0000000000017941 */ /* 0x000fea0003800000 */
.L_x_111:
        /* <DEDUP_REMOVED lines=8> */
.L_x_114:
[----:B------:R-:W-:Y:S05]  /*3c70*/  BSYNC B1 ;  /* 0x0000000000017941 */ /* 0x000fea0003800000 */
.L_x_113:
        /* <DEDUP_REMOVED lines=8> */
.L_x_116:
[----:B------:R-:W-:Y:S05]  /*3d00*/  BSYNC B1 ;  /* 0x0000000000017941 */ /* 0x000fea0003800000 */
.L_x_115:
[----:B0----5:R-:W-:Y:S01]  /*3d10*/  FMUL R13, R18, R91 ;  /* 0x0000005b120d7220 */ /* 0x021fe20000400000 */
[----:B------:R-:W-:Y:S01]  /*3d20*/  ISETP.GT.AND P0, PT, R0, RZ, P2 ;  /* 0x000000ff0000720c */ /* 0x000fe20001704270 */
[----:B------:R-:W-:Y:S02]  /*3d30*/  BSSY B1, `(.L_x_117) ;  /* 0x0000005000017945 */ /* 0x000fe40003800000 */
[----:B------:R-:W-:-:S05]  /*3d40*/  FFMA R13, R64, R90, R13 ;  /* 0x0000005a400d7223 */ /* 0x000fca000000000d */
[----:B------:R0:W-:Y:S05]  /*3d50*/  @P3 STG.E desc[UR36][R8.64+0x140], R13 ;  /* 0x0001400d08003986 */ /* 0x0001ea000c101924 */
[----:B------:R-:W-:Y:S05]  /*3d60*/  @!P0 BRA `(.L_x_118) ;  /* 0x0000000000048947 */ /* 0x000fea0003800000 */
[----:B------:R0:W5:Y:S02]  /*3d70*/  LDG.E.LTC128B R18, desc[UR36][R4.64+0x144] ;  /* 0x0001442404127981 */ /* 0x000164000c1e1920 */
.L_x_118:
[----:B------:R-:W-:Y:S05]  /*3d80*/  BSYNC B1 ;  /* 0x0000000000017941 */ /* 0x000fea0003800000 */
.L_x_117:
[----:B-----5:R-:W-:Y:S01]  /*3d90*/  FMUL R12, R18, R91 ;  /* 0x0000005b120c7220 */ /* 0x020fe20000400000 */
[----:B------:R-:W-:Y:S01]  /*3da0*/  ISETP.GT.AND P1, PT, R0, 0x8, P1 ;  /* 0x000000080000780c */ /* 0x000fe20000f24270 */
[----:B------:R-:W-:Y:S02]  /*3db0*/  BSSY B1, `(.L_x_119) ;  /* 0x0000005000017945 */ /* 0x000fe40003800000 */
[----:B------:R-:W-:-:S05]  /*3dc0*/  FFMA R65, R65, R90, R12 ;  /* 0x0000005a41417223 */ /* 0x000fca000000000c */
[----:B------:R0:W-:Y:S05]  /*3dd0*/  @P0 STG.E desc[UR36][R8.64+0x144], R65 ;  /* 0x0001444108000986 */ /* 0x0001ea000c101924 */
[----:B------:R-:W-:Y:S05]  /*3de0*/  @!P1 BRA `(.L_x_120) ;  /* 0x0000000000049947 */ /* 0x000fea0003800000 */
[----:B------:R0:W5:Y:S02]  /*3df0*/  LDG.E.LTC128B R18, desc[UR36][R6.64+0x140] ;  /* 0x0001402406127981 */ /* 0x000164000c1e1920 */
.L_x_120:
[----:B------:R-:W-:Y:S05]  /*3e00*/  BSYNC B1 ;  /* 0x0000000000017941 */ /* 0x000fea0003800000 */
.L_x_119:
        /* <DEDUP_REMOVED lines=8> */
.L_x_122:
[----:B------:R-:W-:Y:S05]  /*3e90*/  BSYNC B1 ;  /* 0x0000000000017941 */ /* 0x000fea0003800000 */
.L_x_121:
        /* <DEDUP_REMOVED lines=8> */
.L_x_124:
[----:B------:R-:W-:Y:S05]  /*3f20*/  BSYNC B1 ;  /* 0x0000000000017941 */ /* 0x000fea0003800000 */
.L_x_123:
[----:B0----5:R-:W-:Y:S01]  /*3f30*/  FMUL R13, R18, R91 ;  /* 0x0000005b120d7220 */ /* 0x021fe20000400000 */
[----:B------:R-:W-:Y:S01]  /*3f40*/  ISETP.GT.AND P2, PT, R0, RZ, P1 ;  /* 0x000000ff0000720c */ /* 0x000fe20000f44270 */
[----:B------:R-:W-:Y:S02]  /*3f50*/  BSSY B1, `(.L_x_125) ;  /* 0x0000005000017945 */ /* 0x000fe40003800000 */
[----:B------:R-:W-:-:S05]  /*3f60*/  FFMA R13, R68, R90, R13 ;  /* 0x0000005a440d7223 */ /* 0x000fca000000000d */
[----:B------:R0:W-:Y:S05]  /*3f70*/  @P3 STG.E desc[UR36][R8.64+0x160], R13 ;  /* 0x0001600d08003986 */ /* 0x0001ea000c101924 */
[----:B------:R-:W-:Y:S05]  /*3f80*/  @!P2 BRA `(.L_x_126) ;  /* 0x000000000004a947 */ /* 0x000fea0003800000 */
[----:B------:R0:W5:Y:S02]  /*3f90*/  LDG.E.LTC128B R18, desc[UR36][R4.64+0x164] ;  /* 0x0001642404127981 */ /* 0x000164000c1e1920 */
.L_x_126:
[----:B------:R-:W-:Y:S05]  /*3fa0*/  BSYNC B1 ;  /* 0x0000000000017941 */ /* 0x000fea0003800000 */
.L_x_125:
[----:B-----5:R-:W-:Y:S01]  /*3fb0*/  FMUL R12, R18, R91 ;  /* 0x0000005b120c7220 */ /* 0x020fe20000400000 */
[----:B------:R-:W-:Y:S01]  /*3fc0*/  ISETP.GT.AND P0, PT, R0, 0x8, P0 ;  /* 0x000000080000780c */ /* 0x000fe20000704270 */
[----:B------:R-:W-:Y:S02]  /*3fd0*/  BSSY B1, `(.L_x_127) ;  /* 0x0000005000017945 */ /* 0x000fe40003800000 */
[----:B------:R-:W-:-:S05]  /*3fe0*/  FFMA R69, R69, R90, R12 ;  /* 0x0000005a45457223 */ /* 0x000fca000000000c */
[----:B------:R0:W-:Y:S05]  /*3ff0*/  @P2 STG.E desc[UR36][R8.64+0x164], R69 ;  /* 0x0001644508002986 */ /* 0x0001ea000c101924 */
[----:B------:R-:W-:Y:S05]  /*4000*/  @!P0 BRA `(.L_x_128) ;  /* 0x0000000000048947 */ /* 0x000fea0003800000 */
[----:B------:R0:W5:Y:S02]  /*4010*/  LDG.E.LTC128B R18, desc[UR36][R6.64+0x160] ;  /* 0x0001602406127981 */ /* 0x000164000c1e1920 */
.L_x_128:
[----:B------:R-:W-:Y:S05]  /*4020*/  BSYNC B1 ;  /* 0x0000000000017941 */ /* 0x000fea0003800000 */
.L_x_127:
        /* <DEDUP_REMOVED lines=8> */
.L_x_130:
[----:B------:R-:W-:Y:S05]  /*40b0*/  BSYNC B1 ;  /* 0x0000000000017941 */ /* 0x000fea0003800000 */
.L_x_129:
        /* <DEDUP_REMOVED lines=8> */
.L_x_132:
[----:B------:R-:W-:Y:S05]  /*4140*/  BSYNC B1 ;  /* 0x0000000000017941 */ /* 0x000fea0003800000 */
.L_x_131:
[----:B0----5:R-:W-:Y:S01]  /*4150*/  FMUL R13, R18, R91 ;  /* 0x0000005b120d7220 */ /* 0x021fe20000400000 */
[----:B------:R-:W-:Y:S01]  /*4160*/  ISETP.GT.AND P1, PT, R0, RZ, P0 ;  /* 0x000000ff0000720c */ /* 0x000fe20000724270 */
[----:B------:R-:W-:Y:S02]  /*4170*/  BSSY B1, `(.L_x_133) ;  /* 0x0000005000017945 */ /* 0x000fe40003800000 */
[----:B------:R-:W-:-:S05]  /*4180*/  FFMA R13, R72, R90, R13 ;  /* 0x0000005a480d7223 */ /* 0x000fca000000000d */
[----:B------:R0:W-:Y:S05]  /*4190*/  @P3 STG.E desc[UR36][R8.64+0x180], R13 ;  /* 0x0001800d08003986 */ /* 0x0001ea000c101924 */
[----:B------:R-:W-:Y:S05]  /*41a0*/  @!P1 BRA `(.L_x_134) ;  /* 0x0000000000049947 */ /* 0x000fea0003800000 */
[----:B------:R0:W5:Y:S02]  /*41b0*/  LDG.E.LTC128B R18, desc[UR36][R4.64+0x184] ;  /* 0x0001842404127981 */ /* 0x000164000c1e1920 */
.L_x_134:
[----:B------:R-:W-:Y:S05]  /*41c0*/  BSYNC B1 ;  /* 0x0000000000017941 */ /* 0x000fea0003800000 */
.L_x_133:
[----:B-----5:R-:W-:Y:S01]  /*41d0*/  FMUL R12, R18, R91 ;  /* 0x0000005b120c7220 */ /* 0x020fe20000400000 */
[----:B------:R-:W-:Y:S01]  /*41e0*/  ISETP.GT.AND P2, PT, R0, 0x8, P2 ;  /* 0x000000080000780c */ /* 0x000fe20001744270 */
[----:B------:R-:W-:Y:S02]  /*41f0*/  BSSY B1, `(.L_x_135) ;  /* 0x0000005000017945 */ /* 0x000fe40003800000 */
[----:B------:R-:W-:-:S05]  /*4200*/  FFMA R73, R73, R90, R12 ;  /* 0x0000005a49497223 */ /* 0x000fca000000000c */
[----:B------:R0:W-:Y:S05]  /*4210*/  @P1 STG.E desc[UR36][R8.64+0x184], R73 ;  /* 0x0001844908001986 */ /* 0x0001ea000c101924 */
[----:B------:R-:W-:Y:S05]  /*4220*/  @!P2 BRA `(.L_x_136) ;  /* 0x000000000004a947 */ /* 0x000fea0003800000 */
[----:B------:R0:W5:Y:S02]  /*4230*/  LDG.E.LTC128B R18, desc[UR36][R6.64+0x180] ;  /* 0x0001802406127981 */ /* 0x000164000c1e1920 */
.L_x_136:
[----:B------:R-:W-:Y:S05]  /*4240*/  BSYNC B1 ;  /* 0x0000000000017941 */ /* 0x000fea0003800000 */
.L_x_135:
        /* <DEDUP_REMOVED lines=8> */
.L_x_138:
[----:B------:R-:W-:Y:S05]  /*42d0*/  BSYNC B1 ;  /* 0x0000000000017941 */ /* 0x000fea0003800000 */
.L_x_137:
        /* <DEDUP_REMOVED lines=8> */
.L_x_140:
[----:B------:R-:W-:Y:S05]  /*4360*/  BSYNC B1 ;  /* 0x0000000000017941 */ /* 0x000fea0003800000 */
.L_x_139:
[----:B0----5:R-:W-:Y:S01]  /*4370*/  FMUL R13, R18, R91 ;  /* 0x0000005b120d7220 */ /* 0x021fe20000400000 */
[----:B------:R-:W-:Y:S01]  /*4380*/  ISETP.GT.AND P0, PT, R0, RZ, P2 ;  /* 0x000000ff0000720c */ /* 0x000fe20001704270 */
[----:B------:R-:W-:Y:S02]  /*4390*/  BSSY B1, `(.L_x_141) ;  /* 0x0000005000017945 */ /* 0x000fe40003800000 */
[----:B------:R-:W-:-:S05]  /*43a0*/  FFMA R13, R76, R90, R13 ;  /* 0x0000005a4c0d7223 */ /* 0x000fca000000000d */
[----:B------:R0:W-:Y:S05]  /*43b0*/  @P3 STG.E desc[UR36][R8.64+0x1a0], R13 ;  /* 0x0001a00d08003986 */ /* 0x0001ea000c101924 */
[----:B------:R-:W-:Y:S05]  /*43c0*/  @!P0 BRA `(.L_x_142) ;  /* 0x0000000000048947 */ /* 0x000fea0003800000 */
[----:B------:R0:W5:Y:S02]  /*43d0*/  LDG.E.LTC128B R18, desc[UR36][R4.64+0x1a4] ;  /* 0x0001a42404127981 */ /* 0x000164000c1e1920 */
.L_x_142:
[----:B------:R-:W-:Y:S05]  /*43e0*/  BSYNC B1 ;  /* 0x0000000000017941 */ /* 0x000fea0003800000 */
.L_x_141:
[----:B-----5:R-:W-:Y:S01]  /*43f0*/  FMUL R12, R18, R91 ;  /* 0x0000005b120c7220 */ /* 0x020fe20000400000 */
[----:B------:R-:W-:Y:S01]  /*4400*/  ISETP.GT.AND P1, PT, R0, 0x8, P1 ;  /* 0x000000080000780c */ /* 0x000fe20000f24270 */
[----:B------:R-:W-:Y:S02]  /*4410*/  BSSY B1, `(.L_x_143) ;  /* 0x0000005000017945 */ /* 0x000fe40003800000 */
[----:B------:R-:W-:-:S05]  /*4420*/  FFMA R77, R77, R90, R12 ;  /* 0x0000005a4d4d7223 */ /* 0x000fca000000000c */
[----:B------:R0:W-:Y:S05]  /*4430*/  @P0 STG.E desc[UR36][R8.64+0x1a4], R77 ;  /* 0x0001a44d08000986 */ /* 0x0001ea000c101924 */
[----:B------:R-:W-:Y:S05]  /*4440*/  @!P1 BRA `(.L_x_144) ;  /* 0x0000000000049947 */ /* 0x000fea0003800000 */
[----:B------:R0:W5:Y:S02]  /*4450*/  LDG.E.LTC128B R18, desc[UR36][R6.64+0x1a0] ;  /* 0x0001a02406127981 */ /* 0x000164000c1e1920 */
.L_x_144:
[----:B------:R-:W-:Y:S05]  /*4460*/  BSYNC B1 ;  /* 0x0000000000017941 */ /* 0x000fea0003800000 */
.L_x_143:
        /* <DEDUP_REMOVED lines=8> */
.L_x_146:
[----:B------:R-:W-:Y:S05]  /*44f0*/  BSYNC B1 ;  /* 0x0000000000017941 */ /* 0x000fea0003800000 */
.L_x_145:
        /* <DEDUP_REMOVED lines=8> */
.L_x_148:
[----:B------:R-:W-:Y:S05]  /*4580*/  BSYNC B1 ;  /* 0x0000000000017941 */ /* 0x000fea0003800000 */
.L_x_147:
[----:B0----5:R-:W-:Y:S01]  /*4590*/  FMUL R13, R18, R91 ;  /* 0x0000005b120d7220 */ /* 0x021fe20000400000 */
[----:B------:R-:W-:Y:S01]  /*45a0*/  ISETP.GT.AND P2, PT, R0, RZ, P1 ;  /* 0x000000ff0000720c */ /* 0x000fe20000f44270 */
[----:B------:R-:W-:Y:S02]  /*45b0*/  BSSY B1, `(.L_x_149) ;  /* 0x0000005000017945 */ /* 0x000fe40003800000 */
[----:B------:R-:W-:-:S05]  /*45c0*/  FFMA R13, R80, R90, R13 ;  /* 0x0000005a500d7223 */ /* 0x000fca000000000d */
[----:B------:R0:W-:Y:S05]  /*45d0*/  @P3 STG.E desc[UR36][R8.64+0x1c0], R13 ;  /* 0x0001c00d08003986 */ /* 0x0001ea000c101924 */
[----:B------:R-:W-:Y:S05]  /*45e0*/  @!P2 BRA `(.L_x_150) ;  /* 0x000000000004a947 */ /* 0x000fea0003800000 */
[----:B------:R0:W5:Y:S02]  /*45f0*/  LDG.E.LTC128B R18, desc[UR36][R4.64+0x1c4] ;  /* 0x0001c42404127981 */ /* 0x000164000c1e1920 */
.L_x_150:
[----:B------:R-:W-:Y:S05]  /*4600*/  BSYNC B1 ;  /* 0x0000000000017941 */ /* 0x000fea0003800000 */
.L_x_149:
[----:B-----5:R-:W-:Y:S01]  /*4610*/  FMUL R12, R18, R91 ;  /* 0x0000005b120c7220 */ /* 0x020fe20000400000 */
[----:B------:R-:W-:Y:S01]  /*4620*/  ISETP.GT.AND P0, PT, R0, 0x8, P0 ;  /* 0x000000080000780c */ /* 0x000fe20000704270 */
[----:B------:R-:W-:Y:S02]  /*4630*/  BSSY B1, `(.L_x_151) ;  /* 0x0000005000017945 */ /* 0x000fe40003800000 */
[----:B------:R-:W-:-:S05]  /*4640*/  FFMA R81, R81, R90, R12 ;  /* 0x0000005a51517223 */ /* 0x000fca000000000c */
[----:B------:R0:W-:Y:S05]  /*4650*/  @P2 STG.E desc[UR36][R8.64+0x1c4], R81 ;  /* 0x0001c45108002986 */ /* 0x0001ea000c101924 */
[----:B------:R-:W-:Y:S05]  /*4660*/  @!P0 BRA `(.L_x_152) ;  /* 0x0000000000048947 */ /* 0x000fea0003800000 */
[----:B------:R0:W5:Y:S02]  /*4670*/  LDG.E.LTC128B R18, desc[UR36][R6.64+0x1c0] ;  /* 0x0001c02406127981 */ /* 0x000164000c1e1920 */
.L_x_152:
[----:B------:R-:W-:Y:S05]  /*4680*/  BSYNC B1 ;  /* 0x0000000000017941 */ /* 0x000fea0003800000 */
.L_x_151:
        /* <DEDUP_REMOVED lines=8> */
.L_x_154:
[----:B------:R-:W-:Y:S05]  /*4710*/  BSYNC B1 ;  /* 0x0000000000017941 */ /* 0x000fea0003800000 */
.L_x_153:
        /* <DEDUP_REMOVED lines=8> */
.L_x_156:
[----:B------:R-:W-:Y:S05]  /*47a0*/  BSYNC B1 ;  /* 0x0000000000017941 */ /* 0x000fea0003800000 */
.L_x_155:
[----:B-----5:R-:W-:Y:S01]  /*47b0*/  FMUL R3, R18, R91 ;  /* 0x0000005b12037220 */ /* 0x020fe20000400000 */
[----:B------:R-:W-:Y:S01]  /*47c0*/  ISETP.GT.AND P1, PT, R0, RZ, P0 ;  /* 0x000000ff0000720c */ /* 0x000fe20000724270 */
[----:B------:R-:W-:Y:S02]  /*47d0*/  BSSY B1, `(.L_x_157) ;  /* 0x0000005000017945 */ /* 0x000fe40003800000 */
[----:B------:R-:W-:-:S05]  /*47e0*/  FFMA R3, R84, R90, R3 ;  /* 0x0000005a54037223 */ /* 0x000fca0000000003 */
[----:B------:R0:W-:Y:S05]  /*47f0*/  @P3 STG.E desc[UR36][R8.64+0x1e0], R3 ;  /* 0x0001e00308003986 */ /* 0x0001ea000c101924 */
[----:B------:R-:W-:Y:S05]  /*4800*/  @!P1 BRA `(.L_x_158) ;  /* 0x0000000000049947 */ /* 0x000fea0003800000 */
[----:B------:R0:W5:Y:S02]  /*4810*/  LDG.E.LTC128B R18, desc[UR36][R4.64+0x1e4] ;  /* 0x0001e42404127981 */ /* 0x000164000c1e1920 */
.L_x_158:
[----:B------:R-:W-:Y:S05]  /*4820*/  BSYNC B1 ;  /* 0x0000000000017941 */ /* 0x000fea0003800000 */
.L_x_157:
[----:B0---45:R-:W-:Y:S01]  /*4830*/  FMUL R4, R18, R91 ;  /* 0x0000005b12047220 */ /* 0x031fe20000400000 */
[----:B------:R-:W-:Y:S01]  /*4840*/  ISETP.GT.AND P2, PT, R0, 0x8, P2 ;  /* 0x000000080000780c */ /* 0x000fe20001744270 */
[----:B------:R-:W-:Y:S02]  /*4850*/  BSSY B1, `(.L_x_159) ;  /* 0x0000005000017945 */ /* 0x000fe40003800000 */
[----:B------:R-:W-:-:S05]  /*4860*/  FFMA R85, R85, R90, R4 ;  /* 0x0000005a55557223 */ /* 0x000fca0000000004 */
[----:B------:R0:W-:Y:S05]  /*4870*/  @P1 STG.E desc[UR36][R8.64+0x1e4], R85 ;  /* 0x0001e45508001986 */ /* 0x0001ea000c101924 */
[----:B------:R-:W-:Y:S05]  /*4880*/  @!P2 BRA `(.L_x_160) ;  /* 0x000000000004a947 */ /* 0x000fea0003800000 */
[----:B------:R4:W5:Y:S02]  /*4890*/  LDG.E.LTC128B R18, desc[UR36][R6.64+0x1e0] ;  /* 0x0001e02406127981 */ /* 0x000964000c1e1920 */
.L_x_160:
[----:B------:R-:W-:Y:S05]  /*48a0*/  BSYNC B1 ;  /* 0x0000000000017941 */ /* 0x000fea0003800000 */
.L_x_159:
[----:B-----5:R-:W-:Y:S01]  /*48b0*/  FMUL R3, R18, R91 ;  /* 0x0000005b12037220 */ /* 0x020fe20000400000 */
[----:B------:R-:W-:Y:S01]  /*48c0*/  @P2 IMAD.MOV.U32 R4, RZ, RZ, R10 ;  /* 0x000000ffff042224 */ /* 0x000fe200078e000a */
[----:B------:R-:W-:Y:S01]  /*48d0*/  ISETP.GT.AND P0, PT, R0, 0x8, P0 ;  /* 0x000000080000780c */ /* 0x000fe20000704270 */
[----:B------:R-:W-:Y:S02]  /*48e0*/  @P2 IMAD.MOV.U32 R5, RZ, RZ, R11 ;  /* 0x000000ffff052224 */ /* 0x000fe400078e000b */
[----:B------:R-:W-:Y:S01]  /*48f0*/  FFMA R3, R86, R90, R3 ;  /* 0x0000005a56037223 */ /* 0x000fe20000000003 */
[----:B------:R-:W-:Y:S04]  /*4900*/  BSSY B1, `(.L_x_161) ;  /* 0x0000004000017945 */ /* 0x000fe80003800000 */
[----:B------:R0:W-:Y:S05]  /*4910*/  @P2 STG.E desc[UR36][R4.64+0x1e0], R3 ;  /* 0x0001e00304002986 */ /* 0x0001ea000c101924 */
[----:B------:R-:W-:Y:S05]  /*4920*/  @!P0 BRA `(.L_x_162) ;  /* 0x0000000000048947 */ /* 0x000fea0003800000 */
[----:B------:R0:W5:Y:S02]  /*4930*/  LDG.E.LTC128B R18, desc[UR36][R6.64+0x1e4] ;  /* 0x0001e42406127981 */ /* 0x000164000c1e1920 */
.L_x_162:
[----:B------:R-:W-:Y:S05]  /*4940*/  BSYNC B1 ;  /* 0x0000000000017941 */ /* 0x000fea0003800000 */
.L_x_161:
[----:B-----5:R-:W-:-:S04]  /*4950*/  FMUL R18, R18, R91 ;  /* 0x0000005b12127220 */ /* 0x020fc80000400000 */
[----:B------:R-:W-:Y:S01]  /*4960*/  FFMA R87, R87, R90, R18 ;  /* 0x0000005a57577223 */ /* 0x000fe20000000012 */
[----:B------:R-:W-:Y:S06]  /*4970*/  @!P0 BRA `(.L_x_163) ;  /* 0x0000000c00a08947 */ /* 0x000fec0003800000 */
[----:B------:R0:W-:Y:S01]  /*4980*/  STG.E desc[UR36][R10.64+0x1e4], R87 ;  /* 0x0001e4570a007986 */ /* 0x0001e2000c101924 */
[----:B------:R-:W-:Y:S05]  /*4990*/  BRA `(.L_x_163) ;  /* 0x0000000c00987947 */ /* 0x000fea0003800000 */
.L_x_38:
[----:B------:R-:W-:Y:S01]  /*49a0*/  ISETP.GT.AND P0, PT, R3, 0x1, PT ;  /* 0x000000010300780c */ /* 0x000fe20003f04270 */
[----:B------:R-:W-:Y:S01]  /*49b0*/  ULDC.64 UR4, c[0x0][0x5c0] ;  /* 0x0001700000047ab9 */ /* 0x000fe20000000a00 */
[-C--:B------:R-:W-:Y:S01]  /*49c0*/  FMUL R9, R24, R90.reuse ;  /* 0x0000005a18097220 */ /* 0x080fe20000400000 */
[----:B------:R-:W-:Y:S01]  /*49d0*/  LEA R4, P4, R108, UR4, 0x2 ;  /* 0x000000046c047c11 */ /* 0x000fe2000f8810ff */
[-C--:B------:R-:W-:Y:S01]  /*49e0*/  FMUL R25, R25, R90.reuse ;  /* 0x0000005a19197220 */ /* 0x080fe20000400000 */
[----:B------:R-:W-:Y:S01]  /*49f0*/  ISETP.GT.AND P2, PT, R0, RZ, P0 ;  /* 0x000000ff0000720c */ /* 0x000fe20000744270 */
[-C--:B------:R-:W-:Y:S01]  /*4a00*/  FMUL R27, R27, R90.reuse ;  /* 0x0000005a1b1b7220 */ /* 0x080fe20000400000 */
[----:B------:R-:W-:Y:S01]  /*4a10*/  LEA.HI.X R5, R108, UR5, R117, 0x2, P4 ;  /* 0x000000056c057c11 */ /* 0x000fe2000a0f1475 */
[-C--:B------:R-:W-:Y:S01]  /*4a20*/  FMUL R11, R28, R90.reuse ;  /* 0x0000005a1c0b7220 */ /* 0x080fe20000400000 */
[----:B------:R-:W-:Y:S01]  /*4a30*/  ISETP.GT.AND P3, PT, R0, 0x8, P3 ;  /* 0x000000080000780c */ /* 0x000fe20001f64270 */
[-C--:B------:R-:W-:Y:S01]  /*4a40*/  FMUL R29, R29, R90.reuse ;  /* 0x0000005a1d1d7220 */ /* 0x080fe20000400000 */
[----:B------:R-:W-:Y:S01]  /*4a50*/  SHF.L.U64.HI R7, R96, 0x2, R97 ;  /* 0x0000000260077819 */ /* 0x000fe20000010261 */
[----:B------:R0:W-:Y:S01]  /*4a60*/  @P1 STG.E desc[UR36][R4.64], R9 ;  /* 0x0000000904001986 */ /* 0x0001e2000c101924 */
[----:B------:R-:W-:Y:S01]  /*4a70*/  ISETP.GT.AND P0, PT, R0, 0x8, P0 ;  /* 0x000000080000780c */ /* 0x000fe20000704270 */
[----:B------:R-:W-:Y:S01]  /*4a80*/  FMUL R31, R31, R90 ;  /* 0x0000005a1f1f7220 */ /* 0x000fe20000400000 */
[----:B------:R-:W-:Y:S01]  /*4a90*/  LEA R6, P1, R96, R4, 0x2 ;  /* 0x0000000460067211 */ /* 0x000fe200078210ff */
[-C--:B------:R-:W-:Y:S01]  /*4aa0*/  FMUL R33, R33, R90.reuse ;  /* 0x0000005a21217220 */ /* 0x080fe20000400000 */
[C---:B------:R-:W-:Y:S01]  /*4ab0*/  ISETP.GT.AND P5, PT, R3.reuse, 0x8, PT ;  /* 0x000000080300780c */ /* 0x040fe20003fa4270 */
[----:B------:R-:W-:Y:S01]  /*4ac0*/  @P2 STG.E desc[UR36][R4.64+0x4], R25 ;  /* 0x0000041904002986 */ /* 0x000fe2000c101924 */
[----:B------:R-:W-:Y:S01]  /*4ad0*/  ISETP.GT.AND P4, PT, R3, 0x9, PT ;  /* 0x000000090300780c */ /* 0x000fe20003f84270 */
[----:B------:R-:W-:Y:S01]  /*4ae0*/  IMAD.X R7, R7, 0x1, R5, P1 ;  /* 0x0000000107077824 */ /* 0x000fe200008e0605 */
[C---:B------:R-:W-:Y:S01]  /*4af0*/  ISETP.GT.AND P2, PT, R0.reuse, RZ, P5 ;  /* 0x000000ff0000720c */ /* 0x040fe20002f44270 */
[-C--:B------:R-:W-:Y:S01]  /*4b00*/  FMUL R35, R35, R90.reuse ;  /* 0x0000005a23237220 */ /* 0x080fe20000400000 */
[----:B------:R-:W-:Y:S01]  /*4b10*/  ISETP.GT.AND P1, PT, R0, RZ, P4 ;  /* 0x000000ff0000720c */ /* 0x000fe20002724270 */
[-C--:B0-----:R-:W-:Y:S01]  /*4b20*/  FMUL R9, R26, R90.reuse ;  /* 0x0000005a1a097220 */ /* 0x081fe20000400000 */
[C---:B------:R-:W-:Y:S01]  /*4b30*/  ISETP.GT.AND P4, PT, R0.reuse, 0x8, P4 ;  /* 0x000000080000780c */ /* 0x040fe20002784270 */
[-C--:B------:R-:W-:Y:S01]  /*4b40*/  FMUL R37, R37, R90.reuse ;  /* 0x0000005a25257220 */ /* 0x080fe20000400000 */
[-C--:B------:R-:W-:Y:S01]  /*4b50*/  FMUL R39, R39, R90.reuse ;  /* 0x0000005a27277220 */ /* 0x080fe20000400000 */
[-C--:B------:R-:W-:Y:S01]  /*4b60*/  FMUL R41, R41, R90.reuse ;  /* 0x0000005a29297220 */ /* 0x080fe20000400000 */
[----:B------:R0:W-:Y:S01]  /*4b70*/  @P3 STG.E desc[UR36][R6.64], R9 ;  /* 0x0000000906003986 */ /* 0x0001e2000c101924 */
[----:B------:R-:W-:Y:S01]  /*4b80*/  ISETP.GT.AND P3, PT, R3, 0x11, PT ;  /* 0x000000110300780c */ /* 0x000fe20003f64270 */
[-C--:B------:R-:W-:Y:S01]  /*4b90*/  FMUL R43, R43, R90.reuse ;  /* 0x0000005a2b2b7220 */ /* 0x080fe20000400000 */
[-C--:B------:R-:W-:Y:S01]  /*4ba0*/  FMUL R45, R45, R90.reuse ;  /* 0x0000005a2d2d7220 */ /* 0x080fe20000400000 */
[----:B------:R-:W-:Y:S01]  /*4bb0*/  @P0 STG.E desc[UR36][R6.64+0x4], R27 ;  /* 0x0000041b06000986 */ /* 0x000fe2000c101924 */
[C---:B------:R-:W-:Y:S01]  /*4bc0*/  ISETP.GT.AND P0, PT, R0.reuse, 0x8, P5 ;  /* 0x000000080000780c */ /* 0x040fe20002f04270 */
[-C--:B------:R-:W-:Y:S01]  /*4bd0*/  FMUL R47, R47, R90.reuse ;  /* 0x0000005a2f2f7220 */ /* 0x080fe20000400000 */
[----:B------:R-:W-:Y:S01]  /*4be0*/  ISETP.GT.AND P5, PT, R3, 0x10, PT ;  /* 0x000000100300780c */ /* 0x000fe20003fa4270 */
[----:B------:R1:W-:Y:S01]  /*4bf0*/  @P2 STG.E desc[UR36][R4.64+0x20], R11 ;  /* 0x0000200b04002986 */ /* 0x0003e2000c101924 */
[-C--:B------:R-:W-:Y:S01]  /*4c00*/  FMUL R49, R49, R90.reuse ;  /* 0x0000005a31317220 */ /* 0x080fe20000400000 */
[-C--:B------:R-:W-:Y:S01]  /*4c10*/  FMUL R51, R51, R90.reuse ;  /* 0x0000005a33337220 */ /* 0x080fe20000400000 */
[C---:B------:R-:W-:Y:S01]  /*4c20*/  ISETP.GT.AND P2, PT, R0.reuse, RZ, P5 ;  /* 0x000000ff0000720c */ /* 0x040fe20002f44270 */
[----:B------:R-:W-:Y:S01]  /*4c30*/  @P1 STG.E desc[UR36][R4.64+0x24], R29 ;  /* 0x0000241d04001986 */ /* 0x000fe2000c101924 */
[----:B------:R-:W-:Y:S01]  /*4c40*/  ISETP.GT.AND P1, PT, R0, RZ, P3 ;  /* 0x000000ff0000720c */ /* 0x000fe20001f24270 */
[-C--:B0-----:R-:W-:Y:S01]  /*4c50*/  FMUL R9, R30, R90.reuse ;  /* 0x0000005a1e097220 */ /* 0x081fe20000400000 */
[----:B------:R-:W-:Y:S01]  /*4c60*/  ISETP.GT.AND P3, PT, R0, 0x8, P3 ;  /* 0x000000080000780c */ /* 0x000fe20001f64270 */
[-C--:B------:R-:W-:Y:S01]  /*4c70*/  FMUL R53, R53, R90.reuse ;  /* 0x0000005a35357220 */ /* 0x080fe20000400000 */
[-C--:B------:R-:W-:Y:S01]  /*4c80*/  FMUL R55, R55, R90.reuse ;  /* 0x0000005a37377220 */ /* 0x080fe20000400000 */
[-C--:B------:R-:W-:Y:S01]  /*4c90*/  FMUL R57, R57, R90.reuse ;  /* 0x0000005a39397220 */ /* 0x080fe20000400000 */
[----:B------:R0:W-:Y:S01]  /*4ca0*/  @P0 STG.E desc[UR36][R6.64+0x20], R9 ;  /* 0x0000200906000986 */ /* 0x0001e2000c101924 */
[-C--:B-1----:R-:W-:Y:S01]  /*4cb0*/  FMUL R11, R32, R90.reuse ;  /* 0x0000005a200b7220 */ /* 0x082fe20000400000 */
[C---:B------:R-:W-:Y:S01]  /*4cc0*/  ISETP.GT.AND P0, PT, R0.reuse, 0x8, P5 ;  /* 0x000000080000780c */ /* 0x040fe20002f04270 */
[-C--:B------:R-:W-:Y:S01]  /*4cd0*/  FMUL R59, R59, R90.reuse ;  /* 0x0000005a3b3b7220 */ /* 0x080fe20000400000 */
[----:B------:R-:W-:Y:S01]  /*4ce0*/  @P4 STG.E desc[UR36][R6.64+0x24], R31 ;  /* 0x0000241f06004986 */ /* 0x000fe2000c101924 */
[----:B------:R-:W-:Y:S01]  /*4cf0*/  ISETP.GT.AND P5, PT, R3, 0x18, PT ;  /* 0x000000180300780c */ /* 0x000fe20003fa4270 */
[-C--:B------:R-:W-:Y:S01]  /*4d00*/  FMUL R61, R61, R90.reuse ;  /* 0x0000005a3d3d7220 */ /* 0x080fe20000400000 */
[----:B------:R-:W-:Y:S01]  /*4d10*/  ISETP.GT.AND P4, PT, R3, 0x19, PT ;  /* 0x000000190300780c */ /* 0x000fe20003f84270 */
[----:B------:R1:W-:Y:S01]  /*4d20*/  @P2 STG.E desc[UR36][R4.64+0x40], R11 ;  /* 0x0000400b04002986 */ /* 0x0003e2000c101924 */
[C---:B------:R-:W-:Y:S01]  /*4d30*/  ISETP.GT.AND P2, PT, R0.reuse, RZ, P5 ;  /* 0x000000ff0000720c */ /* 0x040fe20002f44270 */
[-C--:B------:R-:W-:Y:S01]  /*4d40*/  FMUL R63, R63, R90.reuse ;  /* 0x0000005a3f3f7220 */ /* 0x080fe20000400000 */
[-C--:B------:R-:W-:Y:S01]  /*4d50*/  FMUL R65, R65, R90.reuse ;  /* 0x0000005a41417220 */ /* 0x080fe20000400000 */
        /* <DEDUP_REMOVED lines=28> */
[----:B------:R-:W-:Y:S01]  /*4f20*/  ISETP.GT.AND P0, PT, R0, 0x8, P5 ;  /* 0x000000080000780c */ /* 0x000fe20002f04270 */
[----:B------:R-:W-:Y:S01]  /*4f30*/  FMUL R87, R87, R90 ;  /* 0x0000005a57577220 */ /* 0x000fe20000400000 */
[----:B------:R-:W-:Y:S01]  /*4f40*/  @P4 STG.E desc[UR36][R6.64+0x64], R39 ;  /* 0x0000642706004986 */ /* 0x000fe2000c101924 */
[----:B------:R-:W-:-:S02]  /*4f50*/  ISETP.GT.AND P5, PT, R3, 0x28, PT ;  /* 0x000000280300780c */ /* 0x000fc40003fa4270 */
[----:B------:R-:W-:Y:S01]  /*4f60*/  ISETP.GT.AND P4, PT, R3, 0x29, PT ;  /* 0x000000290300780c */ /* 0x000fe20003f84270 */
[----:B------:R1:W-:Y:S01]  /*4f70*/  @P2 STG.E desc[UR36][R4.64+0x80], R11 ;  /* 0x0000800b04002986 */ /* 0x0003e2000c101924 */
[----:B------:R-:W-:-:S03]  /*4f80*/  ISETP.GT.AND P2, PT, R0, RZ, P5 ;  /* 0x000000ff0000720c */ /* 0x000fc60002f44270 */
[----:B------:R-:W-:Y:S01]  /*4f90*/  @P1 STG.E desc[UR36][R4.64+0x84], R41 ;  /* 0x0000842904001986 */ /* 0x000fe2000c101924 */
[----:B------:R-:W-:Y:S01]  /*4fa0*/  ISETP.GT.AND P1, PT, R0, RZ, P4 ;  /* 0x000000ff0000720c */ /* 0x000fe20002724270 */
[----:B0-----:R-:W-:Y:S01]  /*4fb0*/  FMUL R9, R42, R90 ;  /* 0x0000005a2a097220 */ /* 0x001fe20000400000 */
[----:B------:R-:W-:-:S04]  /*4fc0*/  ISETP.GT.AND P4, PT, R0, 0x8, P4 ;  /* 0x000000080000780c */ /* 0x000fc80002784270 */
[----:B------:R0:W-:Y:S01]  /*4fd0*/  @P0 STG.E desc[UR36][R6.64+0x80], R9 ;  /* 0x0000800906000986 */ /* 0x0001e2000c101924 */
[----:B-1----:R-:W-:Y:S01]  /*4fe0*/  FMUL R11, R44, R90 ;  /* 0x0000005a2c0b7220 */ /* 0x002fe20000400000 */
[C---:B------:R-:W-:Y:S02]  /*4ff0*/  ISETP.GT.AND P0, PT, R0.reuse, 0x8, P5 ;  /* 0x000000080000780c */ /* 0x040fe40002f04270 */
[----:B------:R-:W-:Y:S01]  /*5000*/  @P3 STG.E desc[UR36][R6.64+0x84], R43 ;  /* 0x0000842b06003986 */ /* 0x000fe2000c101924 */
[C---:B------:R-:W-:Y:S02]  /*5010*/  ISETP.GT.AND P5, PT, R3.reuse, 0x30, PT ;  /* 0x000000300300780c */ /* 0x040fe40003fa4270 */
        /* <DEDUP_REMOVED lines=21> */
[----:B------:R-:W-:Y:S02]  /*5170*/  ISETP.GT.AND P0, PT, R0, 0x8, P5 ;  /* 0x000000080000780c */ /* 0x000fe40002f04270 */
[----:B------:R-:W-:Y:S01]  /*5180*/  @P3 STG.E desc[UR36][R6.64+0xc4], R51 ;  /* 0x0000c43306003986 */ /* 0x000fe2000c101924 */
[----:B------:R-:W-:-:S03]  /*5190*/  ISETP.GT.AND P5, PT, R3, 0x40, PT ;  /* 0x000000400300780c */ /* 0x000fc60003fa4270 */
[----:B------:R1:W-:Y:S01]  /*51a0*/  @P2 STG.E desc[UR36][R4.64+0xe0], R11 ;  /* 0x0000e00b04002986 */ /* 0x0003e2000c101924 */
[----:B------:R-:W-:-:S03]  /*51b0*/  ISETP.GT.AND P3, PT, R0, RZ, P5 ;  /* 0x000000ff0000720c */ /* 0x000fc60002f64270 */
[----:B------:R-:W-:Y:S01]  /*51c0*/  @P1 STG.E desc[UR36][R4.64+0xe4], R53 ;  /* 0x0000e43504001986 */ /* 0x000fe2000c101924 */
[----:B------:R-:W-:Y:S01]  /*51d0*/  ISETP.GT.AND P1, PT, R3, 0x41, PT ;  /* 0x000000410300780c */ /* 0x000fe20003f24270 */
[----:B0-----:R-:W-:-:S03]  /*51e0*/  FMUL R9, R54, R90 ;  /* 0x0000005a36097220 */ /* 0x001fc60000400000 */
[----:B------:R-:W-:Y:S02]  /*51f0*/  ISETP.GT.AND P2, PT, R0, RZ, P1 ;  /* 0x000000ff0000720c */ /* 0x000fe40000f44270 */
[----:B------:R0:W-:Y:S01]  /*5200*/  @P0 STG.E desc[UR36][R6.64+0xe0], R9 ;  /* 0x0000e00906000986 */ /* 0x0001e2000c101924 */
[-C--:B-1----:R-:W-:Y:S01]  /*5210*/  FMUL R11, R56, R90.reuse ;  /* 0x0000005a380b7220 */ /* 0x082fe20000400000 */
[C---:B------:R-:W-:Y:S02]  /*5220*/  ISETP.GT.AND P0, PT, R0.reuse, 0x8, P5 ;  /* 0x000000080000780c */ /* 0x040fe40002f04270 */
[----:B------:R-:W-:Y:S01]  /*5230*/  @P4 STG.E desc[UR36][R6.64+0xe4], R55 ;  /* 0x0000e43706004986 */ /* 0x000fe2000c101924 */
[C---:B------:R-:W-:Y:S02]  /*5240*/  ISETP.GT.AND P1, PT, R0.reuse, 0x8, P1 ;  /* 0x000000080000780c */ /* 0x040fe40000f24270 */
[C---:B------:R-:W-:Y:S01]  /*5250*/  ISETP.GT.AND P5, PT, R3.reuse, 0x48, PT ;  /* 0x000000480300780c */ /* 0x040fe20003fa4270 */
[----:B------:R1:W-:Y:S03]  /*5260*/  @P3 STG.E desc[UR36][R4.64+0x100], R11 ;  /* 0x0001000b04003986 */ /* 0x0003e6000c101924 */
[----:B------:R-:W-:Y:S01]  /*5270*/  ISETP.GT.AND P4, PT, R0, RZ, P5 ;  /* 0x000000ff0000720c */ /* 0x000fe20002f84270 */
[----:B------:R-:W-:Y:S01]  /*5280*/  @P2 STG.E desc[UR36][R4.64+0x104], R57 ;  /* 0x0001043904002986 */ /* 0x000fe2000c101924 */
[----:B------:R-:W-:Y:S01]  /*5290*/  ISETP.GT.AND P2, PT, R3, 0x49, PT ;  /* 0x000000490300780c */ /* 0x000fe20003f44270 */
[----:B0-----:R-:W-:-:S03]  /*52a0*/  FMUL R9, R58, R90 ;  /* 0x0000005a3a097220 */ /* 0x001fc60000400000 */
[----:B------:R-:W-:Y:S02]  /*52b0*/  ISETP.GT.AND P3, PT, R0, RZ, P2 ;  /* 0x000000ff0000720c */ /* 0x000fe40001764270 */
[----:B------:R0:W-:Y:S01]  /*52c0*/  @P0 STG.E desc[UR36][R6.64+0x100], R9 ;  /* 0x0001000906000986 */ /* 0x0001e2000c101924 */
[----:B-1----:R-:W-:Y:S01]  /*52d0*/  FMUL R11, R60, R90 ;  /* 0x0000005a3c0b7220 */ /* 0x002fe20000400000 */
[C---:B------:R-:W-:Y:S02]  /*52e0*/  ISETP.GT.AND P2, PT, R0.reuse, 0x8, P2 ;  /* 0x000000080000780c */ /* 0x040fe40001744270 */
[----:B------:R-:W-:Y:S01]  /*52f0*/  @P1 STG.E desc[UR36][R6.64+0x104], R59 ;  /* 0x0001043b06001986 */ /* 0x000fe2000c101924 */
[----:B------:R-:W-:Y:S02]  /*5300*/  ISETP.GT.AND P1, PT, R0, 0x8, P5 ;  /* 0x000000080000780c */ /* 0x000fe40002f24270 */
[C---:B------:R-:W-:Y:S01]  /*5310*/  ISETP.GT.AND P5, PT, R3.reuse, 0x50, PT ;  /* 0x000000500300780c */ /* 0x040fe20003fa4270 */
[----:B------:R1:W-:Y:S01]  /*5320*/  @P4 STG.E desc[UR36][R4.64+0x120], R11 ;  /* 0x0001200b04004986 */ /* 0x0003e2000c101924 */
[----:B------:R-:W-:-:S03]  /*5330*/  ISETP.GT.AND P0, PT, R3, 0x51, PT ;  /* 0x000000510300780c */ /* 0x000fc60003f04270 */
[----:B------:R-:W-:Y:S01]  /*5340*/  @P3 STG.E desc[UR36][R4.64+0x124], R61 ;  /* 0x0001243d04003986 */ /* 0x000fe2000c101924 */
[----:B------:R-:W-:Y:S01]  /*5350*/  ISETP.GT.AND P3, PT, R0, RZ, P5 ;  /* 0x000000ff0000720c */ /* 0x000fe20002f64270 */
[-C--:B0-----:R-:W-:Y:S01]  /*5360*/  FMUL R9, R62, R90.reuse ;  /* 0x0000005a3e097220 */ /* 0x081fe20000400000 */
[C---:B------:R-:W-:Y:S02]  /*5370*/  ISETP.GT.AND P4, PT, R0.reuse, RZ, P0 ;  /* 0x000000ff0000720c */ /* 0x040fe40000784270 */
[----:B------:R-:W-:Y:S02]  /*5380*/  ISETP.GT.AND P0, PT, R0, 0x8, P0 ;  /* 0x000000080000780c */ /* 0x000fe40000704270 */
[----:B------:R0:W-:Y:S01]  /*5390*/  @P1 STG.E desc[UR36][R6.64+0x120], R9 ;  /* 0x0001200906001986 */ /* 0x0001e2000c101924 */
[----:B-1----:R-:W-:Y:S01]  /*53a0*/  FMUL R11, R64, R90 ;  /* 0x0000005a400b7220 */ /* 0x002fe20000400000 */
[----:B------:R-:W-:Y:S02]  /*53b0*/  ISETP.GT.AND P1, PT, R0, 0x8, P5 ;  /* 0x000000080000780c */ /* 0x000fe40002f24270 */
[----:B------:R-:W-:Y:S01]  /*53c0*/  @P2 STG.E desc[UR36][R6.64+0x124], R63 ;  /* 0x0001243f06002986 */ /* 0x000fe2000c101924 */
[----:B------:R-:W-:-:S03]  /*53d0*/  ISETP.GT.AND P2, PT, R3, 0x58, PT ;  /* 0x000000580300780c */ /* 0x000fc60003f44270 */
[----:B------:R1:W-:Y:S01]  /*53e0*/  @P3 STG.E desc[UR36][R4.64+0x140], R11 ;  /* 0x0001400b04003986 */ /* 0x0003e2000c101924 */
[C---:B------:R-:W-:Y:S02]  /*53f0*/  ISETP.GT.AND P3, PT, R3.reuse, 0x59, PT ;  /* 0x000000590300780c */ /* 0x040fe40003f64270 */
[C---:B------:R-:W-:Y:S01]  /*5400*/  ISETP.GT.AND P5, PT, R0.reuse, RZ, P2 ;  /* 0x000000ff0000720c */ /* 0x040fe200017a4270 */
[----:B------:R-:W-:Y:S01]  /*5410*/  @P4 STG.E desc[UR36][R4.64+0x144], R65 ;  /* 0x0001444104004986 */ /* 0x000fe2000c101924 */
[----:B------:R-:W-:Y:S01]  /*5420*/  ISETP.GT.AND P4, PT, R0, RZ, P3 ;  /* 0x000000ff0000720c */ /* 0x000fe20001f84270 */
[-C--:B0-----:R-:W-:Y:S01]  /*5430*/  FMUL R9, R66, R90.reuse ;  /* 0x0000005a42097220 */ /* 0x081fe20000400000 */
[C---:B------:R-:W-:Y:S02]  /*5440*/  ISETP.GT.AND P2, PT, R0.reuse, 0x8, P2 ;  /* 0x000000080000780c */ /* 0x040fe40001744270 */
[----:B------:R-:W-:Y:S02]  /*5450*/  ISETP.GT.AND P3, PT, R0, 0x8, P3 ;  /* 0x000000080000780c */ /* 0x000fe40001f64270 */
[----:B------:R0:W-:Y:S01]  /*5460*/  @P1 STG.E desc[UR36][R6.64+0x140], R9 ;  /* 0x0001400906001986 */ /* 0x0001e2000c101924 */
[----:B-1----:R-:W-:Y:S01]  /*5470*/  FMUL R11, R68, R90 ;  /* 0x0000005a440b7220 */ /* 0x002fe20000400000 */
[----:B------:R-:W-:-:S02]  /*5480*/  ISETP.GT.AND P1, PT, R3, 0x61, PT ;  /* 0x000000610300780c */ /* 0x000fc40003f24270 */
[----:B------:R-:W-:Y:S01]  /*5490*/  @P0 STG.E desc[UR36][R6.64+0x144], R67 ;  /* 0x0001444306000986 */ /* 0x000fe2000c101924 */
[----:B------:R-:W-:-:S03]  /*54a0*/  ISETP.GT.AND P0, PT, R3, 0x60, PT ;  /* 0x000000600300780c */ /* 0x000fc60003f04270 */
[----:B------:R1:W-:Y:S01]  /*54b0*/  @P5 STG.E desc[UR36][R4.64+0x160], R11 ;  /* 0x0001600b04005986 */ /* 0x0003e2000c101924 */
[C---:B------:R-:W-:Y:S02]  /*54c0*/  ISETP.GT.AND P5, PT, R0.reuse, RZ, P0 ;  /* 0x000000ff0000720c */ /* 0x040fe400007a4270 */
[C---:B------:R-:W-:Y:S01]  /*54d0*/  ISETP.GT.AND P0, PT, R0.reuse, 0x8, P0 ;  /* 0x000000080000780c */ /* 0x040fe20000704270 */
[----:B------:R-:W-:Y:S01]  /*54e0*/  @P4 STG.E desc[UR36][R4.64+0x164], R69 ;  /* 0x0001644504004986 */ /* 0x000fe2000c101924 */
[----:B------:R-:W-:Y:S01]  /*54f0*/  ISETP.GT.AND P4, PT, R0, RZ, P1 ;  /* 0x000000ff0000720c */ /* 0x000fe20000f84270 */
[----:B0-----:R-:W-:Y:S01]  /*5500*/  FMUL R9, R70, R90 ;  /* 0x0000005a46097220 */ /* 0x001fe20000400000 */
[----:B------:R-:W-:-:S04]  /*5510*/  ISETP.GT.AND P1, PT, R0, 0x8, P1 ;  /* 0x000000080000780c */ /* 0x000fc80000f24270 */
[----:B------:R0:W-:Y:S01]  /*5520*/  @P2 STG.E desc[UR36][R6.64+0x160], R9 ;  /* 0x0001600906002986 */ /* 0x0001e2000c101924 */
[----:B-1----:R-:W-:Y:S01]  /*5530*/  FMUL R11, R72, R90 ;  /* 0x0000005a480b7220 */ /* 0x002fe20000400000 */
[C---:B------:R-:W-:Y:S02]  /*5540*/  ISETP.GT.AND P2, PT, R3.reuse, 0x68, PT ;  /* 0x000000680300780c */ /* 0x040fe40003f44270 */
        /* <DEDUP_REMOVED lines=22> */
[-C--:B-1----:R-:W-:Y:S01]  /*56b0*/  FMUL R11, R80, R90.reuse ;  /* 0x0000005a500b7220 */ /* 0x082fe20000400000 */
[C---:B------:R-:W-:Y:S02]  /*56c0*/  ISETP.GT.AND P2, PT, R3.reuse, 0x78, PT ;  /* 0x000000780300780c */ /* 0x040fe40003f44270 */
[----:B------:R-:W-:Y:S01]  /*56d0*/  @P3 STG.E desc[UR36][R6.64+0x1a4], R79 ;  /* 0x0001a44f06003986 */ /* 0x000fe2000c101924 */
[----:B------:R-:W-:Y:S01]  /*56e0*/  ISETP.GT.AND P3, PT, R3, 0x79, PT ;  /* 0x000000790300780c */ /* 0x000fe20003f64270 */
[-C--:B------:R-:W-:Y:S02]  /*56f0*/  FMUL R3, R82, R90.reuse ;  /* 0x0000005a52037220 */ /* 0x080fe40000400000 */
[----:B------:R1:W-:Y:S01]  /*5700*/  @P5 STG.E desc[UR36][R4.64+0x1c0], R11 ;  /* 0x0001c00b04005986 */ /* 0x0003e2000c101924 */
[C---:B------:R-:W-:Y:S02]  /*5710*/  ISETP.GT.AND P5, PT, R0.reuse, RZ, P3 ;  /* 0x000000ff0000720c */ /* 0x040fe40001fa4270 */
[C---:B------:R-:W-:Y:S01]  /*5720*/  ISETP.GT.AND P3, PT, R0.reuse, 0x8, P3 ;  /* 0x000000080000780c */ /* 0x040fe20001f64270 */
[----:B------:R-:W-:Y:S01]  /*5730*/  @P4 STG.E desc[UR36][R4.64+0x1c4], R81 ;  /* 0x0001c45104004986 */ /* 0x000fe2000c101924 */
[----:B------:R-:W-:Y:S01]  /*5740*/  ISETP.GT.AND P4, PT, R0, RZ, P2 ;  /* 0x000000ff0000720c */ /* 0x000fe20001784270 */
[-C--:B0-----:R-:W-:Y:S01]  /*5750*/  FMUL R9, R84, R90.reuse ;  /* 0x0000005a54097220 */ /* 0x081fe20000400000 */
[----:B------:R-:W-:Y:S01]  /*5760*/  ISETP.GT.AND P2, PT, R0, 0x8, P2 ;  /* 0x000000080000780c */ /* 0x000fe20001744270 */
[----:B------:R-:W-:Y:S04]  /*5770*/  @P0 STG.E desc[UR36][R6.64+0x1c0], R3 ;  /* 0x0001c00306000986 */ /* 0x000fe8000c101924 */
[----:B------:R-:W-:Y:S01]  /*5780*/  @P1 STG.E desc[UR36][R6.64+0x1c4], R83 ;  /* 0x0001c45306001986 */ /* 0x000fe2000c101924 */
[----:B-1----:R-:W-:-:S05]  /*5790*/  FMUL R11, R86, R90 ;  /* 0x0000005a560b7220 */ /* 0x002fca0000400000 */
[----:B------:R-:W-:Y:S04]  /*57a0*/  @P4 STG.E desc[UR36][R4.64+0x1e0], R9 ;  /* 0x0001e00904004986 */ /* 0x000fe8000c101924 */
[----:B------:R0:W-:Y:S02]  /*57b0*/  @P5 STG.E desc[UR36][R4.64+0x1e4], R85 ;  /* 0x0001e45504005986 */ /* 0x0001e4000c101924 */
[----:B0-----:R-:W-:Y:S02]  /*57c0*/  @P2 IMAD.MOV.U32 R4, RZ, RZ, R6 ;  /* 0x000000ffff042224 */ /* 0x001fe400078e0006 */
[----:B------:R-:W-:-:S05]  /*57d0*/  @P2 IMAD.MOV.U32 R5, RZ, RZ, R7 ;  /* 0x000000ffff052224 */ /* 0x000fca00078e0007 */
[----:B------:R0:W-:Y:S04]  /*57e0*/  @P2 STG.E desc[UR36][R4.64+0x1e0], R11 ;  /* 0x0001e00b04002986 */ /* 0x0001e8000c101924 */
[----:B------:R0:W-:Y:S02]  /*57f0*/  @P3 STG.E desc[UR36][R6.64+0x1e4], R87 ;  /* 0x0001e45706003986 */ /* 0x0001e4000c101924 */
.L_x_163:
[----:B------:R-:W-:Y:S05]  /*5800*/  BSYNC B0 ;  /* 0x0000000000007941 */ /* 0x000fea0003800000 */
.L_x_37:
[----:B0-----:R-:W2:Y:S01]  /*5810*/  LDL.64 R4, [R1] ;  /* 0x0000000001047983 */ /* 0x001ea20000100a00 */
[----:B------:R-:W-:Y:S01]  /*5820*/  ULDC.64 UR4, c[0x0][0x650] ;  /* 0x0001940000047ab9 */ /* 0x000fe20000000a00 */
[----:B------:R-:W-:Y:S02]  /*5830*/  IMAD.U32 R0, RZ, RZ, UR44 ;  /* 0x0000002cff007e24 */ /* 0x000fe4000f8e00ff */
[----:B------:R-:W-:Y:S02]  /*5840*/  IMAD.MOV.U32 R22, RZ, RZ, -0x1 ;  /* 0xffffffffff167424 */ /* 0x000fe400078e00ff */
[----:B------:R0:W-:Y:S01]  /*5850*/  SYNCS.ARRIVE.TRANS64.A1T0 RZ, [R0+UR46], RZ ;  /* 0x000000ff00ff79a7 */ /* 0x0001e2000810002e */
[----:B------:R-:W-:Y:S02]  /*5860*/  IMAD.MOV.U32 R18, RZ, RZ, -0x1 ;  /* 0xffffffffff127424 */ /* 0x000fe400078e00ff */
[----:B------:R-:W-:Y:S01]  /*5870*/  IMAD.MOV.U32 R19, RZ, RZ, -0x1 ;  /* 0xffffffffff137424 */ /* 0x000fe200078e00ff */
[----:B0-----:R-:W-:-:S02]  /*5880*/  PRMT R0, RZ, 0x7610, R0 ;  /* 0x00007610ff007816 */ /* 0x001fc40000000000 */
[----:B--2---:R-:W-:-:S05]  /*5890*/  LEA R16, P0, R4, R16, 0x1 ;  /* 0x0000001004107211 */ /* 0x004fca00078008ff */
[----:B------:R-:W-:Y:S01]  /*58a0*/  IMAD.X R17, R100, 0x1, R17, P0 ;  /* 0x0000000164117824 */ /* 0x000fe200000e0611 */
[----:B------:R-:W-:-:S04]  /*58b0*/  ISETP.GE.U32.AND P0, PT, R16, UR4, PT ;  /* 0x0000000410007c0c */ /* 0x000fc8000bf06070 */
[----:B------:R-:W-:-:S13]  /*58c0*/  ISETP.GE.U32.AND.EX P0, PT, R17, UR5, PT, P0 ;  /* 0x0000000511007c0c */ /* 0x000fda000bf06100 */
[----:B------:R-:W-:Y:S05]  /*58d0*/  @P0 BRA `(.L_x_164) ;  /* 0x00000004004c0947 */ /* 0x000fea0003800000 */
[----:B-1-3--:R-:W0:Y:S01]  /*58e0*/  LDC.64 R10, c[0x0][0x628] ;  /* 0x00018a00ff0a7b82 */ /* 0x00ae220000000a00 */
[----:B------:R-:W1:Y:S01]  /*58f0*/  S2R R12, SR_CTAID.X ;  /* 0x00000000000c7919 */ /* 0x000e620000002500 */
[----:B------:R-:W-:Y:S02]  /*5900*/  IMAD.MOV.U32 R8, RZ, RZ, R16 ;  /* 0x000000ffff087224 */ /* 0x000fe400078e0010 */
[----:B------:R-:W-:Y:S01]  /*5910*/  IMAD.MOV.U32 R9, RZ, RZ, R17 ;  /* 0x000000ffff097224 */ /* 0x000fe200078e0011 */
[----:B------:R-:W2:Y:S03]  /*5920*/  S2R R18, SR_CTAID.Y ;  /* 0x0000000000127919 */ /* 0x000ea60000002600 */
[----:B------:R-:W3:Y:S08]  /*5930*/  LDC R0, c[0x0][0x630] ;  /* 0x00018c00ff007b82 */ /* 0x000ef00000000800 */
[----:B------:R-:W1:Y:S01]  /*5940*/  LDC.64 R14, c[0x0][0x620] ;  /* 0x00018800ff0e7b82 */ /* 0x000e620000000a00 */
[----:B0-----:R-:W-:-:S04]  /*5950*/  ISETP.NE.U32.AND P0, PT, R10, RZ, PT ;  /* 0x000000ff0a00720c */ /* 0x001fc80003f05070 */
[----:B------:R-:W-:-:S13]  /*5960*/  ISETP.NE.AND.EX P0, PT, R11, RZ, PT, P0 ;  /* 0x000000ff0b00720c */ /* 0x000fda0003f05300 */
[----:B-123--:R-:W-:Y:S05]  /*5970*/  @!P0 BRA `(.L_x_165) ;  /* 0x0000000000288947 */ /* 0x00efea0003800000 */
[----:B------:R-:W0:Y:S02]  /*5980*/  LDC R3, c[0x0][0x634] ;  /* 0x00018d00ff037b82 */ /* 0x000e240000000800 */
[----:B0-----:R-:W-:-:S05]  /*5990*/  IADD3 R3, P0, R16, R3, RZ ;  /* 0x0000000310037210 */ /* 0x001fca0007f1e0ff */
[----:B------:R-:W-:-:S04]  /*59a0*/  IMAD.X R13, RZ, RZ, R17, P0 ;  /* 0x000000ffff0d7224 */ /* 0x000fc800000e0611 */
[----:B------:R-:W-:-:S04]  /*59b0*/  IMAD.WIDE.U32 R4, R13, R10, RZ ;  /* 0x0000000a0d047225 */ /* 0x000fc800078e00ff */
[----:B----4-:R-:W-:-:S04]  /*59c0*/  IMAD.WIDE.U32 R6, P0, R3, R11, R4 ;  /* 0x0000000b03067225 */ /* 0x010fc80007800004 */
[----:B------:R-:W-:-:S04]  /*59d0*/  IMAD.WIDE.U32 R4, R3, R10, RZ ;  /* 0x0000000a03047225 */ /* 0x000fc800078e00ff */
[----:B------:R-:W-:Y:S01]  /*59e0*/  IMAD.X R9, RZ, RZ, RZ, P0 ;  /* 0x000000ffff097224 */ /* 0x000fe200000e06ff */
[----:B------:R-:W-:Y:S01]  /*59f0*/  IADD3 RZ, P0, R5, R6, RZ ;  /* 0x0000000605ff7210 */ /* 0x000fe20007f1e0ff */
[----:B------:R-:W-:-:S04]  /*5a00*/  IMAD.MOV.U32 R8, RZ, RZ, R7 ;  /* 0x000000ffff087224 */ /* 0x000fc800078e0007 */
[----:B------:R-:W-:-:S08]  /*5a10*/  IMAD.WIDE.U32.X R8, R13, R11, R8, P0 ;  /* 0x0000000b0d087225 */ /* 0x000fd000000e0408 */
.L_x_165:
[-CC-:B------:R-:W-:Y:S01]  /*5a20*/  SHF.R.U64 R19, R8, R0.reuse, R9.reuse ;  /* 0x0000000008137219 */ /* 0x180fe20000001209 */
[----:B------:R-:W0:Y:S01]  /*5a30*/  LDC.64 R24, c[0x0][0x640] ;  /* 0x00019000ff187b82 */ /* 0x000e220000000a00 */
[----:B------:R-:W-:Y:S01]  /*5a40*/  SHF.R.U32.HI R0, RZ, R0, R9 ;  /* 0x00000000ff007219 */ /* 0x000fe20000011609 */
[----:B------:R-:W-:Y:S01]  /*5a50*/  ULDC UR4, c[0x0][0x150] ;  /* 0x0000540000047ab9 */ /* 0x000fe20000000800 */
[----:B------:R-:W-:Y:S02]  /*5a60*/  IADD3 R3, P0, RZ, -R19, RZ ;  /* 0x80000013ff037210 */ /* 0x000fe40007f1e0ff */
[----:B----4-:R-:W-:-:S03]  /*5a70*/  I2FP.F32.U32 R7, R12 ;  /* 0x0000000c00077245 */ /* 0x010fc60000201000 */
[----:B------:R-:W1:Y:S01]  /*5a80*/  LDC R6, c[0x0][0x618] ;  /* 0x00018600ff067b82 */ /* 0x000e620000000800 */
[----:B------:R-:W-:Y:S02]  /*5a90*/  IMAD.X R5, RZ, RZ, ~R0, P0 ;  /* 0x000000ffff057224 */ /* 0x000fe400000e0e00 */
[----:B------:R-:W-:Y:S01]  /*5aa0*/  FMUL R7, R7, UR4 ;  /* 0x0000000407077c20 */ /* 0x000fe20008400000 */
[----:B------:R-:W-:Y:S01]  /*5ab0*/  ULDC UR4, c[0x0][0x154] ;  /* 0x0000550000047ab9 */ /* 0x000fe20000000800 */
[-C--:B------:R-:W-:Y:S02]  /*5ac0*/  IMAD R0, R5, R14.reuse, RZ ;  /* 0x0000000e05007224 */ /* 0x080fe400078e02ff */
[C---:B------:R-:W-:Y:S01]  /*5ad0*/  IMAD.WIDE.U32 R4, R3.reuse, R14, R16 ;  /* 0x0000000e03047225 */ /* 0x040fe200078e0010 */
[----:B------:R-:W2:Y:S01]  /*5ae0*/  LDC R8, c[0x0][0x608] ;  /* 0x00018200ff087b82 */ /* 0x000ea20000000800 */
[----:B------:R-:W3:Y:S02]  /*5af0*/  F2I.U32.TRUNC.NTZ R7, R7 ;  /* 0x0000000700077305 */ /* 0x000ee4000020f000 */
[----:B------:R-:W-:Y:S01]  /*5b00*/  IMAD R3, R3, R15, R0 ;  /* 0x0000000f03037224 */ /* 0x000fe200078e0200 */
[----:B------:R-:W-:-:S03]  /*5b10*/  I2FP.F32.U32 R0, R18 ;  /* 0x0000001200007245 */ /* 0x000fc60000201000 */
[----:B------:R-:W-:Y:S01]  /*5b20*/  IMAD.IADD R3, R5, 0x1, R3 ;  /* 0x0000000105037824 */ /* 0x000fe200078e0203 */
[----:B------:R-:W4:Y:S01]  /*5b30*/  LDC R11, c[0x0][0x658] ;  /* 0x00019600ff0b7b82 */ /* 0x000f220000000800 */
[----:B0-----:R-:W-:-:S04]  /*5b40*/  ISETP.NE.U32.AND P0, PT, R24, RZ, PT ;  /* 0x000000ff1800720c */ /* 0x001fc80003f05070 */
[----:B------:R-:W-:-:S03]  /*5b50*/  ISETP.NE.AND.EX P0, PT, R25, RZ, PT, P0 ;  /* 0x000000ff1900720c */ /* 0x000fc60003f05300 */
[----:B------:R-:W0:Y:S01]  /*5b60*/  LDC R9, c[0x0][0x144] ;  /* 0x00005100ff097b82 */ /* 0x000e220000000800 */
[-C--:B-1----:R-:W-:Y:S01]  /*5b70*/  SHF.R.U64 R10, R4, R6.reuse, R3 ;  /* 0x00000006040a7219 */ /* 0x082fe20000001203 */
[----:B---3--:R-:W-:Y:S01]  /*5b80*/  IMAD.MOV R7, RZ, RZ, -R7 ;  /* 0x000000ffff077224 */ /* 0x008fe200078e0a07 */
[----:B------:R-:W-:Y:S01]  /*5b90*/  SHF.R.U32.HI R3, RZ, R6, R3 ;  /* 0x00000006ff037219 */ /* 0x000fe20000011603 */
[----:B------:R-:W-:-:S04]  /*5ba0*/  FMUL R6, R0, UR4 ;  /* 0x0000000400067c20 */ /* 0x000fc80008400000 */
[----:B------:R-:W1:Y:S01]  /*5bb0*/  LDC R21, c[0x0][0x148] ;  /* 0x00005200ff157b82 */ /* 0x000e620000000800 */
[----:B------:R3:W0:Y:S01]  /*5bc0*/  F2I.U32.TRUNC.NTZ R14, R6 ;  /* 0x00000006000e7305 */ /* 0x000622000020f000 */
[-CC-:B--2---:R-:W-:Y:S02]  /*5bd0*/  SHF.R.U64 R13, R10, R8.reuse, R3.reuse ;  /* 0x000000080a0d7219 */ /* 0x184fe40000001203 */
[----:B------:R-:W-:-:S04]  /*5be0*/  SHF.R.U32.HI R0, RZ, R8, R3 ;  /* 0x00000008ff007219 */ /* 0x000fc80000011603 */
[----:B------:R-:W2:Y:S01]  /*5bf0*/  LDC R20, c[0x0][0x648] ;  /* 0x00019200ff147b82 */ /* 0x000ea20000000800 */
[-CC-:B----4-:R-:W-:Y:S02]  /*5c00*/  SHF.R.U64 R15, R13, R11.reuse, R0.reuse ;  /* 0x0000000b0d0f7219 */ /* 0x190fe40000001200 */
[----:B------:R-:W-:-:S03]  /*5c10*/  SHF.R.U32.HI R5, RZ, R11, R0 ;  /* 0x0000000bff057219 */ /* 0x000fc60000011600 */
[----:B------:R-:W-:Y:S02]  /*5c20*/  IMAD.MOV.U32 R4, RZ, RZ, R15 ;  /* 0x000000ffff047224 */ /* 0x000fe400078e000f */
[----:B------:R-:W4:Y:S01]  /*5c30*/  LDC R26, c[0x0][0x638] ;  /* 0x00018e00ff1a7b82 */ /* 0x000f220000000800 */
[----:B0-----:R-:W-:-:S07]  /*5c40*/  IMAD R22, R9, R7, R12 ;  /* 0x0000000709167224 */ /* 0x001fce00078e020c */
[----:B------:R-:W0:Y:S08]  /*5c50*/  LDC R27, c[0x0][0x610] ;  /* 0x00018400ff1b7b82 */ /* 0x000e300000000800 */
[----:B------:R-:W0:Y:S01]  /*5c60*/  LDC R28, c[0x0][0x600] ;  /* 0x00018000ff1c7b82 */ /* 0x000e220000000800 */
[----:B-123--:R-:W-:Y:S05]  /*5c70*/  @!P0 BRA `(.L_x_166) ;  /* 0x0000000000288947 */ /* 0x00efea0003800000 */
[----:B------:R-:W1:Y:S02]  /*5c80*/  LDC R0, c[0x0][0x64c] ;  /* 0x00019300ff007b82 */ /* 0x000e640000000800 */
[----:B-1----:R-:W-:-:S05]  /*5c90*/  IADD3 R3, P0, R15, R0, RZ ;  /* 0x000000000f037210 */ /* 0x002fca0007f1e0ff */
        /* <DEDUP_REMOVED lines=8> */
.L_x_166:
[----:B------:R-:W-:Y:S01]  /*5d20*/  ISETP.NE.AND P0, PT, R2, 0x1, PT ;  /* 0x000000010200780c */ /* 0x000fe20003f05270 */
[----:B------:R-:W-:Y:S01]  /*5d30*/  IMAD.MOV R14, RZ, RZ, -R14 ;  /* 0x000000ffff0e7224 */ /* 0x000fe200078e0a0e */
[----:B------:R-:W-:Y:S02]  /*5d40*/  SHF.R.U64 R0, R4, R20, R5 ;  /* 0x0000001404007219 */ /* 0x000fe40000001205 */
[----:B------:R-:W-:Y:S02]  /*5d50*/  LOP3.LUT R3, R13, R102, RZ, 0xc0, !PT ;  /* 0x000000660d037212 */ /* 0x000fe400078ec0ff */
[----:B------:R-:W-:Y:S01]  /*5d60*/  LOP3.LUT R5, R10, R101, RZ, 0xc0, !PT ;  /* 0x000000650a057212 */ /* 0x000fe200078ec0ff */
[----:B------:R-:W-:Y:S02]  /*5d70*/  IMAD.MOV R4, RZ, RZ, -R0 ;  /* 0x000000ffff047224 */ /* 0x000fe400078e0a00 */
[----:B------:R-:W-:Y:S02]  /*5d80*/  IMAD R3, R98, R0, R3 ;  /* 0x0000000062037224 */ /* 0x000fe400078e0203 */
[----:B----4-:R-:W-:-:S02]  /*5d90*/  IMAD R0, R4, R26, R15 ;  /* 0x0000001a04007224 */ /* 0x010fc400078e020f */
[----:B------:R-:W-:Y:S02]  /*5da0*/  @P0 IMAD R22, R21, R14, R18 ;  /* 0x0000000e15160224 */ /* 0x000fe400078e0212 */
[----:B------:R-:W-:Y:S02]  /*5db0*/  IMAD.MOV.U32 R4, RZ, RZ, 0x1 ;  /* 0x00000001ff047424 */ /* 0x000fe400078e00ff */
[----:B0-----:R-:W-:Y:S02]  /*5dc0*/  IMAD R22, R3, R27, R22 ;  /* 0x0000001b03167224 */ /* 0x001fe400078e0216 */
[----:B------:R-:W-:Y:S01]  /*5dd0*/  IMAD R3, R0, R28, R5 ;  /* 0x0000001c00037224 */ /* 0x000fe200078e0205 */
[----:B------:R-:W-:-:S04]  /*5de0*/  PRMT R0, R4, 0x7610, R0 ;  /* 0x0000761004007816 */ /* 0x000fc80000000000 */
[----:B------:R-:W-:Y:S02]  /*5df0*/  SEL R18, R3, R22, !P0 ;  /* 0x0000001603127207 */ /* 0x000fe40004000000 */
[----:B------:R-:W-:-:S07]  /*5e00*/  SEL R22, R22, R3, !P0 ;  /* 0x0000000316167207 */ /* 0x000fce0004000000 */
.L_x_164:
[----:B------:R-:W-:Y:S01]  /*5e10*/  LOP3.LUT P0, RZ, R0, 0xff, RZ, 0xc0, !PT ;  /* 0x000000ff00ff7812 */ /* 0x000fe2000780c0ff */
[----:B------:R-:W-:Y:S01]  /*5e20*/  UIMAD.WIDE.U32 UR4, UR38, 0x38e38e39, URZ ;  /* 0x38e38e39260478a5 */ /* 0x000fe2000f8e003f */
[----:B------:R-:W-:-:S03]  /*5e30*/  LOP3.LUT R105, R105, 0x1, RZ, 0x3c, !PT ;  /* 0x0000000169697812 */ /* 0x000fc600078e3cff */
[----:B------:R-:W-:-:S04]  /*5e40*/  USHF.R.U32.HI UR4, URZ, 0x1, UR5 ;  /* 0x000000013f047899 */ /* 0x000fc80008011605 */
[----:B------:R-:W-:-:S04]  /*5e50*/  UIMAD UR38, UR4, -0x9, UR38 ;  /* 0xfffffff7042678a4 */ /* 0x000fc8000f8e0226 */
[----:B------:R-:W-:Y:S08]  /*5e60*/  @P0 BRA `(.L_x_167) ;  /* 0xffffffb800780947 */ /* 0x000ff0000383ffff */
[----:B------:R-:W-:Y:S05]  /*5e70*/  EXIT ;  /* 0x000000000000794d */ /* 0x000fea0003800000 */
.L_x_18:
[----:B------:R-:W-:-:S08]  /*5e80*/  ISETP.NE.AND P0, PT, R9, RZ, PT ;  /* 0x000000ff0900720c */ /* 0x000fd00003f05270 */
[----:B0-----:R-:W0:-:S00]  /*5e90*/  USETMAXREG.DEALLOC.CTAPOOL 0x28 ;  /* 0x00000028000079c8 */ /* 0x001e0000080e0500 */
[----:B------:R-:W-:Y:S05]  /*5ea0*/  @P0 EXIT ;  /* 0x000000000000094d */ /* 0x000fea0003800000 */
[----:B0-----:R-:W-:Y:S01]  /*5eb0*/  LOP3.LUT P0, RZ, R3, 0xff, RZ, 0xc0, !PT ;  /* 0x000000ff03ff7812 */ /* 0x001fe2000780c0ff */
[----:B------:R-:W-:Y:S02]  /*5ec0*/  IMAD.MOV.U32 R3, RZ, RZ, 0x1 ;  /* 0x00000001ff037424 */ /* 0x000fe400078e00ff */
[----:B------:R-:W-:-:S10]  /*5ed0*/  IMAD.MOV.U32 R8, RZ, RZ, RZ ;  /* 0x000000ffff087224 */ /* 0x000fd400078e00ff */
[----:B------:R-:W-:Y:S05]  /*5ee0*/  @!P0 BRA `(.L_x_168) ;  /* 0x0000000c00688947 */ /* 0x000fea0003800000 */
[----:B------:R-:W0:Y:S01]  /*5ef0*/  S2UR UR9, SR_CgaCtaId ;  /* 0x00000000000979c3 */ /* 0x000e220000008800 */
[----:B------:R-:W-:Y:S01]  /*5f00*/  ULDC UR5, c[0x0][0x658] ;  /* 0x0001960000057ab9 */ /* 0x000fe20000000800 */
[----:B------:R-:W-:Y:S01]  /*5f10*/  UMOV UR10, 0xffffffff ;  /* 0xffffffff000a7882 */ /* 0x000fe20000000000 */
[----:B------:R-:W-:Y:S01]  /*5f20*/  UMOV UR11, 0x1 ;  /* 0x00000001000b7882 */ /* 0x000fe20000000000 */
[----:B------:R-:W-:Y:S01]  /*5f30*/  USHF.L.U32 UR10, UR10, UR5, URZ ;  /* 0x000000050a0a7299 */ /* 0x000fe2000800063f */
[----:B------:R-:W-:Y:S01]  /*5f40*/  LOP3.LUT P0, RZ, R4, 0x1f, RZ, 0xc0, !PT ;  /* 0x0000001f04ff7812 */ /* 0x000fe2000780c0ff */
[----:B------:R-:W-:Y:S01]  /*5f50*/  BSSY B0, `(.L_x_168) ;  /* 0x00000d3000007945 */ /* 0x000fe20003800000 */
[C---:B------:R-:W-:Y:S01]  /*5f60*/  ISETP.NE.AND P2, PT, R5.reuse, RZ, PT ;  /* 0x000000ff0500720c */ /* 0x040fe20003f45270 */
[----:B------:R-:W-:Y:S01]  /*5f70*/  ULOP3.LUT UR13, URZ, UR10, URZ, 0x33, !UPT ;  /* 0x0000000a3f0d7292 */ /* 0x000fe2000f8e333f */
[----:B------:R-:W-:Y:S01]  /*5f80*/  ISETP.NE.OR P0, PT, R5, RZ, !P0 ;  /* 0x000000ff0500720c */ /* 0x000fe20004705670 */
[----:B------:R-:W-:Y:S01]  /*5f90*/  IMAD.MOV.U32 R10, RZ, RZ, 0x1 ;  /* 0x00000001ff0a7424 */ /* 0x000fe200078e00ff */
[----:B------:R-:W-:Y:S01]  /*5fa0*/  LOP3.LUT R9, R23, 0x2, RZ, 0xfc, !PT ;  /* 0x0000000217097812 */ /* 0x000fe200078efcff */
[----:B------:R-:W-:Y:S01]  /*5fb0*/  IMAD.MOV.U32 R3, RZ, RZ, 0x1 ;  /* 0x00000001ff037424 */ /* 0x000fe200078e00ff */
[----:B------:R-:W-:Y:S01]  /*5fc0*/  ULDC UR4, c[0x0][0x600] ;  /* 0x0001800000047ab9 */ /* 0x000fe20000000800 */
[----:B------:R-:W-:Y:S01]  /*5fd0*/  IMAD.MOV.U32 R8, RZ, RZ, RZ ;  /* 0x000000ffff087224 */ /* 0x000fe200078e00ff */
[----:B------:R-:W-:Y:S01]  /*5fe0*/  UMOV UR18, 0x55 ;  /* 0x0000005500127882 */ /* 0x000fe20000000000 */
[----:B------:R-:W-:-:S02]  /*5ff0*/  UIADD3 UR26, UR40, 0x1, URZ ;  /* 0x00000001281a7890 */ /* 0x000fc4000fffe03f */
[----:B------:R-:W-:Y:S02]  /*6000*/  UIADD3 UR4, UR4, -0x1, URZ ;  /* 0xffffffff04047890 */ /* 0x000fe4000fffe03f */
[----:B------:R-:W-:Y:S01]  /*6010*/  USHF.L.U32 UR5, UR11, UR5, URZ ;  /* 0x000000050b057299 */ /* 0x000fe2000800063f */
[----:B------:R-:W-:Y:S01]  /*6020*/  ULDC.64 UR24, c[0x0][0x198] ;  /* 0x0000660000187ab9 */ /* 0x000fe20000000a00 */
[----:B0-----:R-:W-:Y:S02]  /*6030*/  ULOP3.LUT UR8, UR9, 0x1, URZ, 0xc0, !UPT ;  /* 0x0000000109087892 */ /* 0x001fe4000f8ec03f */
[----:B------:R-:W-:Y:S02]  /*6040*/  USHF.R.U32.HI UR27, URZ, 0x1, UR9 ;  /* 0x000000013f1b7899 */ /* 0x000fe40008011609 */
[----:B------:R-:W-:Y:S02]  /*6050*/  USHF.L.U32 UR6, UR9, 0x6, URZ ;  /* 0x0000000609067899 */ /* 0x000fe4000800063f */
[----:B------:R-:W-:-:S02]  /*6060*/  USHF.L.U32 UR7, UR9, 0xb, URZ ;  /* 0x0000000b09077899 */ /* 0x000fc4000800063f */
[----:B------:R-:W-:Y:S02]  /*6070*/  ULOP3.LUT UR9, UR9, 0xfffffffe, URZ, 0xc0, !UPT ;  /* 0xfffffffe09097892 */ /* 0x000fe4000f8ec03f */
[----:B------:R-:W-:Y:S02]  /*6080*/  UISETP.GT.U32.AND UP0, UPT, UR8, 0xffff, UPT ;  /* 0x0000ffff0800788c */ /* 0x000fe4000bf04070 */
[----:B------:R-:W-:Y:S02]  /*6090*/  USHF.L.U32 UR10, UR11, UR9, URZ ;  /* 0x000000090b0a7299 */ /* 0x000fe4000800063f */
[----:B------:R-:W-:Y:S02]  /*60a0*/  ULOP3.LUT UR9, UR9, 0x1, URZ, 0xfc, !UPT ;  /* 0x0000000109097892 */ /* 0x000fe4000f8efc3f */
[----:B------:R-:W-:Y:S02]  /*60b0*/  USEL UR8, UR8, 0xffff, !UP0 ;  /* 0x0000ffff08087887 */ /* 0x000fe4000c000000 */
[----:B------:R-:W-:-:S02]  /*60c0*/  USHF.L.U32 UR9, UR11, UR9, URZ ;  /* 0x000000090b097299 */ /* 0x000fc4000800063f */
[----:B------:R-:W-:Y:S02]  /*60d0*/  ULOP3.LUT UR8, UR8, 0xffff, URZ, 0xc0, !UPT ;  /* 0x0000ffff08087892 */ /* 0x000fe4000f8ec03f */
[----:B------:R-:W-:Y:S02]  /*60e0*/  ULOP3.LUT UR6, UR6, 0x40, URZ, 0xc0, !UPT ;  /* 0x0000004006067892 */ /* 0x000fe4000f8ec03f */
[----:B------:R-:W-:Y:S02]  /*60f0*/  ULOP3.LUT UR7, UR7, 0x800, URZ, 0xc0, !UPT ;  /* 0x0000080007077892 */ /* 0x000fe4000f8ec03f */
[----:B------:R-:W-:Y:S02]  /*6100*/  ULOP3.LUT UR19, UR10, UR9, URZ, 0xfc, !UPT ;  /* 0x000000090a137292 */ /* 0x000fe4000f8efc3f */
[----:B------:R-:W-:-:S12]  /*6110*/  USHF.L.U32 UR18, UR18, UR8, URZ ;  /* 0x0000000812127299 */ /* 0x000fd8000800063f */
.L_x_180:
[----:B------:R-:W-:-:S03]  /*6120*/  UMOV UR8, 0xffffffff ;  /* 0xffffffff00087882 */ /* 0x000fc60000000000 */
[----:B------:R-:W-:Y:S05]  /*6130*/  BRA.DIV UR8, `(.L_x_169) ;  /* 0x0000001208a47947 */ /* 0x000fea000b800000 */
[----:B------:R-:W-:-:S13]  /*6140*/  ELECT P6, URZ, PT ;  /* 0x00000000003f782f */ /* 0x000fda00038c0000 */
.L_x_198:
[----:B------:R-:W0:Y:S01]  /*6150*/  LDC R4, c[0x0][0x28c] ;  /* 0x0000a300ff047b82 */ /* 0x000e220000000800 */
[----:B------:R-:W-:Y:S01]  /*6160*/  BSSY B1, `(.L_x_170) ;  /* 0x000003d000017945 */ /* 0x000fe20003800000 */
[----:B0-----:R-:W-:-:S13]  /*6170*/  ISETP.LT.OR P6, PT, R4, 0x1, !P6 ;  /* 0x000000010400780c */ /* 0x001fda00077c1670 */
[----:B------:R-:W-:Y:S05]  /*6180*/  @P6 BRA `(.L_x_171) ;  /* 0x0000000000e86947 */ /* 0x000fea0003800000 */
[----:B------:R-:W-:Y:S01]  /*6190*/  LEA R22, R22, UR27, 0x2 ;  /* 0x0000001b16167c11 */ /* 0x000fe2000f8e10ff */
[----:B------:R-:W-:Y:S01]  /*61a0*/  IMAD.MOV.U32 R12, RZ, RZ, RZ ;  /* 0x000000ffff0c7224 */ /* 0x000fe200078e00ff */
[----:B------:R-:W-:Y:S01]  /*61b0*/  LEA R18, R18, UR6, 0x7 ;  /* 0x0000000612127c11 */ /* 0x000fe2000f8e38ff */
[----:B------:R-:W-:Y:S02]  /*61c0*/  IMAD.U32 R14, RZ, RZ, UR26 ;  /* 0x0000001aff0e7e24 */ /* 0x000fe4000f8e00ff */
[----:B------:R-:W-:Y:S02]  /*61d0*/  IMAD.MOV.U32 R4, RZ, RZ, R3 ;  /* 0x000000ffff047224 */ /* 0x000fe400078e0003 */
[----:B------:R-:W-:Y:S02]  /*61e0*/  IMAD.MOV.U32 R5, RZ, RZ, R8 ;  /* 0x000000ffff057224 */ /* 0x000fe400078e0008 */
[----:B------:R-:W-:-:S07]  /*61f0*/  IMAD.SHL.U32 R22, R22, 0x10, RZ ;  /* 0x0000001016167824 */ /* 0x000fce00078e00ff */
.L_x_175:
[----:B------:R-:W0:Y:S01]  /*6200*/  S2R R7, SR_CgaCtaId ;  /* 0x0000000000077919 */ /* 0x000e220000008800 */
[----:B------:R-:W-:-:S04]  /*6210*/  MOV R6, 0x400 ;  /* 0x0000040000067802 */ /* 0x000fc80000000f00 */
[----:B0-----:R-:W-:Y:S02]  /*6220*/  LEA R13, R7, R6, 0x18 ;  /* 0x00000006070d7211 */ /* 0x001fe400078ec0ff */
[----:B------:R-:W-:Y:S01]  /*6230*/  SHF.L.U32 R6, R4, 0x1f, RZ ;  /* 0x0000001f04067819 */ /* 0x000fe200000006ff */
[----:B------:R-:W0:Y:S02]  /*6240*/  @!P2 LDC R7, c[0x0][0x500] ;  /* 0x00014000ff07ab82 */ /* 0x000e240000000800 */
[----:B------:R-:W-:-:S04]  /*6250*/  IMAD R11, R5, 0x8, R13 ;  /* 0x00000008050b7824 */ /* 0x000fc800078e020d */
[----:B------:R-:W1:Y:S02]  /*6260*/  SYNCS.PHASECHK.TRANS64.TRYWAIT P1, [R11+URZ+0x48], R6 ;  /* 0x000048060b0075a7 */ /* 0x000e64000802017f */
[----:B-1----:R-:W-:Y:S05]  /*6270*/  @!P1 BRA `(.L_x_172) ;  /* 0x0000001000749947 */ /* 0x002fea0003800000 */
.L_x_199:
[----:B-1----:R-:W-:Y:S01]  /*6280*/  PRMT R6, R9, 0x9910, RZ ;  /* 0x0000991009067816 */ /* 0x002fe200000000ff */
[----:B0-----:R0:W-:Y:S03]  /*6290*/  @!P2 SYNCS.ARRIVE.TRANS64 RZ, [R11+URZ], R7 ;  /* 0x000000070bffa9a7 */ /* 0x0011e6000800003f */
[----:B------:R-:W-:-:S13]  /*62a0*/  ISETP.NE.AND P1, PT, R6, 0x2, PT ;  /* 0x000000020600780c */ /* 0x000fda0003f25270 */
[----:B0-----:R-:W-:Y:S05]  /*62b0*/  @P1 BRA `(.L_x_173) ;  /* 0x0000000000041947 */ /* 0x001fea0003800000 */
[----:B------:R-:W-:Y:S01]  /*62c0*/  BPT.TRAP 0x1 ;  /* 0x000000040000795c */ /* 0x000fe20000300000 */
.L_x_173:
[----:B------:R-:W-:Y:S05]  /*62d0*/  @P0 BRA `(.L_x_174) ;  /* 0x0000000000040947 */ /* 0x000fea0003800000 */
[----:B------:R-:W-:Y:S01]  /*62e0*/  BPT.TRAP 0x1 ;  /* 0x000000040000795c */ /* 0x000fe20000300000 */
.L_x_174:
[----:B------:R-:W-:Y:S01]  /*62f0*/  LEA R6, R5, UR27, 0x2 ;  /* 0x0000001b05067c11 */ /* 0x000fe2000f8e10ff */
[----:B------:R-:W-:Y:S01]  /*6300*/  VIADD R14, R14, 0xffffffff ;  /* 0xffffffff0e0e7836 */ /* 0x000fe20000000000 */
[----:B------:R-:W-:Y:S01]  /*6310*/  R2UR UR22, R22 ;  /* 0x00000000161672ca */ /* 0x000fe200000e0000 */
[----:B------:R-:W-:Y:S01]  /*6320*/  UIADD3 UR14, UP0, UR24, 0xf0, URZ ;  /* 0x000000f0180e7890 */ /* 0x000fe2000ff1e03f */
[----:B------:R-:W-:Y:S01]  /*6330*/  R2UR UR9, R11 ;  /* 0x000000000b0972ca */ /* 0x000fe200000e0000 */
[----:B------:R-:W-:Y:S01]  /*6340*/  IMAD.SHL.U32 R6, R6, 0x200, RZ ;  /* 0x0000020006067824 */ /* 0x000fe200078e00ff */
[----:B------:R-:W-:Y:S01]  /*6350*/  R2UR UR10, R12 ;  /* 0x000000000c0a72ca */ /* 0x000fe200000e0000 */
[----:B------:R-:W-:Y:S01]  /*6360*/  UIADD3 UR30, UP1, UR24, 0x1f0, URZ ;  /* 0x000001f0181e7890 */ /* 0x000fe2000ff3e03f */
[----:B------:R-:W-:Y:S01]  /*6370*/  R2UR UR12, R19 ;  /* 0x00000000130c72ca */ /* 0x000fe200000e0000 */
[--C-:B------:R-:W-:Y:S01]  /*6380*/  IMAD R7, R6, 0x4, R13.reuse ;  /* 0x0000000406077824 */ /* 0x100fe200078e020d */
[----:B------:R-:W-:Y:S01]  /*6390*/  LEA R6, R5, UR7, 0xc ;  /* 0x0000000705067c11 */ /* 0x000fe2000f8e60ff */
[----:B------:R-:W-:Y:S01]  /*63a0*/  UIADD3.X UR15, URZ, UR25, URZ, UP0, !UPT ;  /* 0x000000193f0f7290 */ /* 0x000fe200087fe43f */
[----:B------:R-:W-:Y:S01]  /*63b0*/  R2UR UR23, R18 ;  /* 0x00000000121772ca */ /* 0x000fe200000e0000 */
[----:B------:R-:W-:Y:S01]  /*63c0*/  UPRMT UR20, URZ, 0x5410, UR18 ;  /* 0x000054103f147896 */ /* 0x000fe20008000012 */
[----:B------:R-:W-:Y:S01]  /*63d0*/  R2UR UR8, R7 ;  /* 0x00000000070872ca */ /* 0x000fe200000e0000 */
[----:B------:R-:W-:Y:S01]  /*63e0*/  IMAD R6, R6, 0x4, R13 ;  /* 0x0000000406067824 */ /* 0x000fe200078e020d */
[----:B------:R-:W-:Y:S01]  /*63f0*/  ISETP.GT.AND P3, PT, R14, 0x1, PT ;  /* 0x000000010e00780c */ /* 0x000fe20003f64270 */
[----:B------:R-:W-:Y:S01]  /*6400*/  VIADD R5, R5, 0x1 ;  /* 0x0000000105057836 */ /* 0x000fe20000000000 */
[----:B------:R-:W-:Y:S01]  /*6410*/  UPRMT UR28, URZ, 0x5410, UR19 ;  /* 0x000054103f1c7896 */ /* 0x000fe20008000013 */
[----:B------:R-:W-:Y:S01]  /*6420*/  VIADD R12, R12, 0x20 ;  /* 0x000000200c0c7836 */ /* 0x000fe20000000000 */
[----:B------:R-:W-:Y:S01]  /*6430*/  R2UR UR11, R6 ;  /* 0x00000000060b72ca */ /* 0x000fe200000e0000 */
[----:B------:R-:W-:Y:S01]  /*6440*/  UIADD3.X UR31, URZ, UR25, URZ, UP1, !UPT ;  /* 0x000000193f1f7290 */ /* 0x000fe20008ffe43f */
[----:B------:R-:W-:Y:S01]  /*6450*/  ISETP.NE.AND P1, PT, R5, 0x9, PT ;  /* 0x000000090500780c */ /* 0x000fe20003f25270 */
[----:B------:R-:W-:Y:S01]  /*6460*/  UMOV UR16, 0x0 ;  /* 0x0000000000107882 */ /* 0x000fe20000000000 */
[----:B------:R-:W-:-:S02]  /*6470*/  UMOV UR17, 0x10000000 ;  /* 0x1000000000117882 */ /* 0x000fc40000000000 */
[----:B------:R-:W-:Y:S01]  /*6480*/  SEL R7, RZ, 0x1, P1 ;  /* 0x00000001ff077807 */ /* 0x000fe20000800000 */
[----:B------:R-:W-:Y:S01]  /*6490*/  UIADD3 UR8, UR8, 0x180, URZ ;  /* 0x0000018008087890 */ /* 0x000fe2000fffe03f */
[----:B------:R-:W-:Y:S02]  /*64a0*/  SEL R5, R5, RZ, P1 ;  /* 0x000000ff05057207 */ /* 0x000fe40000800000 */
[----:B------:R-:W-:-:S03]  /*64b0*/  LOP3.LUT R4, R4, R7, RZ, 0x3c, !PT ;  /* 0x0000000704047212 */ /* 0x000fc600078e3cff */
[----:B------:R-:W-:-:S03]  /*64c0*/  UIADD3 UR21, UR11, 0x12180, URZ ;  /* 0x000121800b157890 */ /* 0x000fc6000fffe03f */
[----:B------:R-:W-:Y:S02]  /*64d0*/  UMOV UR11, UR22 ;  /* 0x00000016000b7c82 */ /* 0x000fe40008000000 */
[----:B------:R0:W-:Y:S02]  /*64e0*/  UTMALDG.3D.MULTICAST [UR8], [UR14], UR20, desc[UR16] ;  /* 0x000010080e0073b4 */ /* 0x0001e40008011814 */
[----:B0-----:R-:W-:Y:S01]  /*64f0*/  UMOV UR8, UR21 ;  /* 0x0000001500087c82 */ /* 0x001fe20008000000 */
[----:B------:R-:W-:Y:S02]  /*6500*/  UMOV UR11, UR23 ;  /* 0x00000017000b7c82 */ /* 0x000fe40008000000 */
[----:B------:R0:W-:Y:S02]  /*6510*/  UTMALDG.3D.MULTICAST [UR8], [UR30], UR28, desc[UR16] ;  /* 0x000010081e0073b4 */ /* 0x0001e4000801181c */
[----:B0-----:R-:W-:Y:S05]  /*6520*/  @P3 BRA `(.L_x_175) ;  /* 0xfffffffc00343947 */ /* 0x001fea000383ffff */
.L_x_171:
[----:B------:R-:W-:Y:S05]  /*6530*/  BSYNC B1 ;  /* 0x0000000000017941 */ /* 0x000fea0003800000 */
.L_x_170:
[----:B------:R-:W2:Y:S01]  /*6540*/  LDL.64 R20, [R1] ;  /* 0x0000000001147983 */ /* 0x000ea20000100a00 */
[----:B------:R-:W-:Y:S01]  /*6550*/  LOP3.LUT P4, RZ, R10, 0xff, RZ, 0xc0, !PT ;  /* 0x000000ff0aff7812 */ /* 0x000fe2000788c0ff */
[----:B------:R-:W-:Y:S01]  /*6560*/  VIADD R7, R8, UR40 ;  /* 0x0000002808077c36 */ /* 0x000fe20008000000 */
[----:B------:R-:W-:Y:S01]  /*6570*/  ULDC.64 UR8, c[0x0][0x650] ;  /* 0x0001940000087ab9 */ /* 0x000fe20000000a00 */
[----:B------:R-:W-:Y:S01]  /*6580*/  IMAD.U32 R8, RZ, RZ, UR40 ;  /* 0x00000028ff087e24 */ /* 0x000fe2000f8e00ff */
[----:B------:R-:W-:Y:S01]  /*6590*/  UISETP.GE.U32.AND UP0, UPT, UR40, 0x9, UPT ;  /* 0x000000092800788c */ /* 0x000fe2000bf06070 */
[----:B------:R-:W-:Y:S01]  /*65a0*/  BSSY B1, `(.L_x_176) ;  /* 0x000006b000017945 */ /* 0x000fe20003800000 */
[----:B------:R-:W-:Y:S01]  /*65b0*/  ISETP.GT.U32.AND P1, PT, R7, 0x8, PT ;  /* 0x000000080700780c */ /* 0x000fe20003f24070 */
[----:B------:R-:W-:Y:S01]  /*65c0*/  IMAD.MOV.U32 R22, RZ, RZ, -0x1 ;  /* 0xffffffffff167424 */ /* 0x000fe200078e00ff */
[----:B------:R-:W-:Y:S01]  /*65d0*/  PRMT R10, RZ, 0x7610, R10 ;  /* 0x00007610ff0a7816 */ /* 0x000fe2000000000a */
[----:B------:R-:W-:Y:S01]  /*65e0*/  IMAD.MOV.U32 R18, RZ, RZ, -0x1 ;  /* 0xffffffffff127424 */ /* 0x000fe200078e00ff */
[----:B------:R-:W-:Y:S01]  /*65f0*/  ISETP.LT.U32.AND P1, PT, R8, 0x9, P1 ;  /* 0x000000090800780c */ /* 0x000fe20000f21070 */
[----:B------:R-:W-:Y:S01]  /*6600*/  IMAD.MOV.U32 R19, RZ, RZ, -0x1 ;  /* 0xffffffffff137424 */ /* 0x000fe200078e00ff */
[----:B------:R-:W-:Y:S01]  /*6610*/  PLOP3.LUT P3, PT, PT, PT, UP0, 0x80, 0x0 ;  /* 0x000000000000781c */ /* 0x000fe20003f6f008 */
[----:B------:R-:W0:Y:S01]  /*6620*/  @P4 S2R R5, SR_CgaCtaId ;  /* 0x0000000000054919 */ /* 0x000e220000008800 */
[----:B------:R-:W-:-:S04]  /*6630*/  @P4 MOV R4, 0x400 ;  /* 0x0000040000044802 */ /* 0x000fc80000000f00 */
[----:B0-----:R-:W-:Y:S01]  /*6640*/  @P4 LEA R6, R5, R4, 0x18 ;  /* 0x0000000405064211 */ /* 0x001fe200078ec0ff */
[----:B------:R-:W-:Y:S01]  /*6650*/  IMAD.WIDE.U32 R4, R7, 0x38e38e39, RZ ;  /* 0x38e38e3907047825 */ /* 0x000fe200078e00ff */
[----:B------:R-:W-:Y:S02]  /*6660*/  SEL R4, RZ, 0x1, !P1 ;  /* 0x00000001ff047807 */ /* 0x000fe40004800000 */
[----:B------:R0:W-:Y:S02]  /*6670*/  @P4 SYNCS.ARRIVE.TRANS64.A1T0 RZ, [R6+URZ+0xc8], RZ ;  /* 0x0000c8ff06ff49a7 */ /* 0x0001e4000810003f */
[----:B------:R-:W-:Y:S02]  /*6680*/  LOP3.LUT R3, R3, R4, RZ, 0x3c, !PT ;  /* 0x0000000403037212 */ /* 0x000fe400078e3cff */
[----:B------:R-:W-:Y:S02]  /*6690*/  PRMT R4, RZ, 0x7610, R4 ;  /* 0x00007610ff047816 */ /* 0x000fe40000000004 */
[----:B0-----:R-:W-:-:S04]  /*66a0*/  SHF.R.U32.HI R6, RZ, 0x1, R5 ;  /* 0x00000001ff067819 */ /* 0x001fc80000011605 */
[----:B------:R-:W-:Y:S01]  /*66b0*/  @P3 LOP3.LUT R3, R3, 0x1, R6, 0x78, !PT ;  /* 0x0000000103033812 */ /* 0x000fe200078e7806 */
[----:B------:R-:W-:Y:S01]  /*66c0*/  IMAD R8, R6, -0x9, R7 ;  /* 0xfffffff706087824 */ /* 0x000fe200078e0207 */
[----:B--2---:R-:W-:-:S04]  /*66d0*/  IADD3 R16, P4, R16, R20, RZ ;  /* 0x0000001410107210 */ /* 0x004fc80007f9e0ff */
[----:B------:R-:W-:Y:S01]  /*66e0*/  ISETP.GE.U32.AND P1, PT, R16, UR8, PT ;  /* 0x0000000810007c0c */ /* 0x000fe2000bf26070 */
[----:B------:R-:W-:-:S05]  /*66f0*/  IMAD.X R17, R17, 0x1, R0, P4 ;  /* 0x0000000111117824 */ /* 0x000fca00020e0600 */
[----:B------:R-:W-:-:S13]  /*6700*/  ISETP.GE.U32.AND.EX P1, PT, R17, UR9, PT, P1 ;  /* 0x0000000911007c0c */ /* 0x000fda000bf26110 */
[----:B------:R-:W-:Y:S05]  /*6710*/  @P1 BRA `(.L_x_177) ;  /* 0x00000004004c1947 */ /* 0x000fea0003800000 */
[----:B------:R-:W0:Y:S01]  /*6720*/  S2R R12, SR_CTAID.X ;  /* 0x00000000000c7919 */ /* 0x000e220000002500 */
[----:B------:R-:W-:Y:S01]  /*6730*/  ULDC.64 UR8, c[0x0][0x628] ;  /* 0x00018a0000087ab9 */ /* 0x000fe20000000a00 */
[----:B------:R-:W1:Y:S01]  /*6740*/  LDC R13, c[0x0][0x144] ;  /* 0x00005100ff0d7b82 */ /* 0x000e620000000800 */
[----:B------:R-:W-:Y:S01]  /*6750*/  ISETP.NE.U32.AND P1, PT, RZ, UR8, PT ;  /* 0x00000008ff007c0c */ /* 0x000fe2000bf25070 */
[----:B------:R-:W2:Y:S01]  /*6760*/  S2R R11, SR_CTAID.Y ;  /* 0x00000000000b7919 */ /* 0x000ea20000002600 */
[----:B------:R-:W-:Y:S01]  /*6770*/  ULDC UR10, c[0x0][0x150] ;  /* 0x00005400000a7ab9 */ /* 0x000fe20000000800 */
[----:B------:R-:W-:Y:S01]  /*6780*/  ULDC UR11, c[0x0][0x630] ;  /* 0x00018c00000b7ab9 */ /* 0x000fe20000000800 */
[----:B------:R-:W-:Y:S01]  /*6790*/  ISETP.NE.AND.EX P1, PT, RZ, UR9, PT, P1 ;  /* 0x00000009ff007c0c */ /* 0x000fe2000bf25310 */
[----:B------:R-:W-:Y:S01]  /*67a0*/  IMAD.MOV.U32 R4, RZ, RZ, R16 ;  /* 0x000000ffff047224 */ /* 0x000fe200078e0010 */
[----:B0-----:R-:W-:-:S05]  /*67b0*/  I2FP.F32.U32 R5, R12 ;  /* 0x0000000c00057245 */ /* 0x001fca0000201000 */
[----:B------:R-:W-:Y:S01]  /*67c0*/  FMUL R14, R5, UR10 ;  /* 0x0000000a050e7c20 */ /* 0x000fe20008400000 */
[----:B------:R-:W-:-:S05]  /*67d0*/  IMAD.MOV.U32 R5, RZ, RZ, R17 ;  /* 0x000000ffff057224 */ /* 0x000fca00078e0011 */
[----:B--2---:R-:W-:Y:S05]  /*67e0*/  @!P1 BRA `(.L_x_178) ;  /* 0x0000000000289947 */ /* 0x004fea0003800000 */
[----:B------:R-:W-:Y:S02]  /*67f0*/  ULDC UR10, c[0x0][0x634] ;  /* 0x00018d00000a7ab9 */ /* 0x000fe40000000800 */
[----:B------:R-:W-:-:S05]  /*6800*/  IADD3 R5, P1, R16, UR10, RZ ;  /* 0x0000000a10057c10 */ /* 0x000fca000ff3e0ff */
[----:B------:R-:W-:-:S04]  /*6810*/  IMAD.X R15, RZ, RZ, R17, P1 ;  /* 0x000000ffff0f7224 */ /* 0x000fc800008e0611 */
[----:B------:R-:W-:-:S04]  /*6820*/  IMAD.WIDE.U32 R6, R15, UR8, RZ ;  /* 0x000000080f067c25 */ /* 0x000fc8000f8e00ff */
[----:B------:R-:W-:-:S04]  /*6830*/  IMAD.WIDE.U32 R6, P1, R5, UR9, R6 ;  /* 0x0000000905067c25 */ /* 0x000fc8000f820006 */
[----:B------:R-:W-:-:S04]  /*6840*/  IMAD.WIDE.U32 R4, R5, UR8, RZ ;  /* 0x0000000805047c25 */ /* 0x000fc8000f8e00ff */
[----:B------:R-:W-:Y:S01]  /*6850*/  IMAD.MOV.U32 R4, RZ, RZ, R7 ;  /* 0x000000ffff047224 */ /* 0x000fe200078e0007 */
[----:B------:R-:W-:Y:S01]  /*6860*/  IADD3 RZ, P3, R5, R6, RZ ;  /* 0x0000000605ff7210 */ /* 0x000fe20007f7e0ff */
[----:B------:R-:W-:-:S04]  /*6870*/  IMAD.X R5, RZ, RZ, RZ, P1 ;  /* 0x000000ffff057224 */ /* 0x000fc800008e06ff */
[----:B------:R-:W-:-:S08]  /*6880*/  IMAD.WIDE.U32.X R4, R15, UR9, R4, P3 ;  /* 0x000000090f047c25 */ /* 0x000fd000098e0404 */
.L_x_178:
[--C-:B------:R-:W-:Y:S01]  /*6890*/  SHF.R.U64 R19, R4, UR11, R5.reuse ;  /* 0x0000000b04137c19 */ /* 0x100fe20008001205 */
[----:B------:R-:W0:Y:S01]  /*68a0*/  F2I.U32.TRUNC.NTZ R14, R14 ;  /* 0x0000000e000e7305 */ /* 0x000e22000020f000 */
[----:B------:R-:W-:Y:S01]  /*68b0*/  SHF.R.U32.HI R4, RZ, UR11, R5 ;  /* 0x0000000bff047c19 */ /* 0x000fe20008011605 */
[----:B------:R-:W-:Y:S01]  /*68c0*/  ULDC.64 UR8, c[0x0][0x620] ;  /* 0x0001880000087ab9 */ /* 0x000fe20000000a00 */
[----:B------:R-:W-:Y:S01]  /*68d0*/  IADD3 R7, P1, RZ, -R19, RZ ;  /* 0x80000013ff077210 */ /* 0x000fe20007f3e0ff */
[----:B------:R-:W-:Y:S01]  /*68e0*/  ULDC.64 UR10, c[0x0][0x640] ;  /* 0x00019000000a7ab9 */ /* 0x000fe20000000a00 */
[----:B------:R-:W2:Y:S03]  /*68f0*/  LDC R18, c[0x0][0x148] ;  /* 0x00005200ff127b82 */ /* 0x000ea60000000800 */
[----:B------:R-:W-:Y:S01]  /*6900*/  IMAD.X R4, RZ, RZ, ~R4, P1 ;  /* 0x000000ffff047224 */ /* 0x000fe200008e0e04 */
[----:B------:R-:W-:-:S03]  /*6910*/  ISETP.NE.U32.AND P1, PT, RZ, UR10, PT ;  /* 0x0000000aff007c0c */ /* 0x000fc6000bf25070 */
[----:B------:R-:W-:Y:S01]  /*6920*/  IMAD R6, R4, UR8, RZ ;  /* 0x0000000804067c24 */ /* 0x000fe2000f8e02ff */
[----:B------:R-:W-:Y:S01]  /*6930*/  ISETP.NE.AND.EX P1, PT, RZ, UR11, PT, P1 ;  /* 0x0000000bff007c0c */ /* 0x000fe2000bf25310 */
[----:B------:R-:W-:Y:S01]  /*6940*/  IMAD.WIDE.U32 R4, R7, UR8, R16 ;  /* 0x0000000807047c25 */ /* 0x000fe2000f8e0010 */
[----:B------:R-:W-:-:S03]  /*6950*/  ULDC UR8, c[0x0][0x618] ;  /* 0x0001860000087ab9 */ /* 0x000fc60000000800 */
[----:B------:R-:W-:Y:S01]  /*6960*/  IMAD R7, R7, UR9, R6 ;  /* 0x0000000907077c24 */ /* 0x000fe2000f8e0206 */
[----:B------:R-:W-:Y:S01]  /*6970*/  ULDC UR9, c[0x0][0x154] ;  /* 0x0000550000097ab9 */ /* 0x000fe20000000800 */
[----:B0-----:R-:W-:Y:S02]  /*6980*/  IMAD.MOV R6, RZ, RZ, -R14 ;  /* 0x000000ffff067224 */ /* 0x001fe400078e0a0e */
[----:B------:R-:W-:Y:S02]  /*6990*/  IMAD.IADD R5, R5, 0x1, R7 ;  /* 0x0000000105057824 */ /* 0x000fe400078e0207 */
[----:B-1----:R-:W-:Y:S01]  /*69a0*/  IMAD R12, R13, R6, R12 ;  /* 0x000000060d0c7224 */ /* 0x002fe200078e020c */
[----:B------:R-:W-:Y:S02]  /*69b0*/  I2FP.F32.U32 R6, R11 ;  /* 0x0000000b00067245 */ /* 0x000fe40000201000 */
[--C-:B------:R-:W-:Y:S02]  /*69c0*/  SHF.R.U64 R13, R4, UR8, R5.reuse ;  /* 0x00000008040d7c19 */ /* 0x100fe40008001205 */
[----:B------:R-:W-:Y:S01]  /*69d0*/  SHF.R.U32.HI R4, RZ, UR8, R5 ;  /* 0x00000008ff047c19 */ /* 0x000fe20008011605 */
[----:B------:R-:W-:Y:S01]  /*69e0*/  FMUL R6, R6, UR9 ;  /* 0x0000000906067c20 */ /* 0x000fe20008400000 */
[----:B------:R-:W-:-:S02]  /*69f0*/  ULDC UR8, c[0x0][0x608] ;  /* 0x0001820000087ab9 */ /* 0x000fc40000000800 */
[--C-:B------:R-:W-:Y:S01]  /*6a00*/  SHF.R.U64 R15, R13, UR8, R4.reuse ;  /* 0x000000080d0f7c19 */ /* 0x100fe20008001204 */
[----:B------:R0:W1:Y:S01]  /*6a10*/  F2I.U32.TRUNC.NTZ R20, R6 ;  /* 0x0000000600147305 */ /* 0x000062000020f000 */
[----:B------:R-:W-:Y:S01]  /*6a20*/  SHF.R.U32.HI R4, RZ, UR8, R4 ;  /* 0x00000008ff047c19 */ /* 0x000fe20008011604 */
[----:B------:R-:W-:-:S03]  /*6a30*/  ULDC UR8, c[0x0][0x658] ;  /* 0x0001960000087ab9 */ /* 0x000fc60000000800 */
[--C-:B------:R-:W-:Y:S02]  /*6a40*/  SHF.R.U64 R14, R15, UR8, R4.reuse ;  /* 0x000000080f0e7c19 */ /* 0x100fe40008001204 */
[----:B------:R-:W-:-:S03]  /*6a50*/  SHF.R.U32.HI R21, RZ, UR8, R4 ;  /* 0x00000008ff157c19 */ /* 0x000fc60008011604 */
[----:B------:R-:W-:Y:S02]  /*6a60*/  IMAD.MOV.U32 R4, RZ, RZ, R14 ;  /* 0x000000ffff047224 */ /* 0x000fe400078e000e */
[----:B------:R-:W-:Y:S01]  /*6a70*/  IMAD.MOV.U32 R5, RZ, RZ, R21 ;  /* 0x000000ffff057224 */ /* 0x000fe200078e0015 */
[----:B0-----:R-:W-:Y:S06]  /*6a80*/  @!P1 BRA `(.L_x_179) ;  /* 0x0000000000289947 */ /* 0x001fec0003800000 */
        /* <DEDUP_REMOVED lines=10> */
.L_x_179:
[----:B------:R-:W-:Y:S01]  /*6b30*/  ISETP.NE.AND P1, PT, R2, 0x1, PT ;  /* 0x000000010200780c */ /* 0x000fe20003f25270 */
[----:B------:R-:W-:Y:S01]  /*6b40*/  ULDC UR8, c[0x0][0x648] ;  /* 0x0001920000087ab9 */ /* 0x000fe20000000800 */
[----:B------:R-:W-:Y:S01]  /*6b50*/  LOP3.LUT R15, R15, UR13, RZ, 0xc0, !PT ;  /* 0x0000000d0f0f7c12 */ /* 0x000fe2000f8ec0ff */
[----:B-1----:R-:W-:Y:S01]  /*6b60*/  IMAD.MOV R20, RZ, RZ, -R20 ;  /* 0x000000ffff147224 */ /* 0x002fe200078e0a14 */
[----:B------:R-:W-:Y:S01]  /*6b70*/  SHF.R.U64 R4, R4, UR8, R5 ;  /* 0x0000000804047c19 */ /* 0x000fe20008001205 */
[----:B------:R-:W-:Y:S01]  /*6b80*/  ULDC UR8, c[0x0][0x638] ;  /* 0x00018e0000087ab9 */ /* 0x000fe20000000800 */
[----:B------:R-:W-:Y:S01]  /*6b90*/  LOP3.LUT R13, R13, UR4, RZ, 0xc0, !PT ;  /* 0x000000040d0d7c12 */ /* 0x000fe2000f8ec0ff */
[----:B------:R-:W-:Y:S02]  /*6ba0*/  ULDC UR9, c[0x0][0x610] ;  /* 0x0001840000097ab9 */ /* 0x000fe40000000800 */
[----:B------:R-:W-:Y:S02]  /*6bb0*/  IMAD.MOV R5, RZ, RZ, -R4 ;  /* 0x000000ffff057224 */ /* 0x000fe400078e0a04 */
[----:B------:R-:W-:-:S02]  /*6bc0*/  IMAD R15, R4, UR5, R15 ;  /* 0x00000005040f7c24 */ /* 0x000fc4000f8e020f */
[----:B--2---:R-:W-:Y:S02]  /*6bd0*/  @P1 IMAD R12, R18, R20, R11 ;  /* 0x00000014120c1224 */ /* 0x004fe400078e020b */
[----:B------:R-:W-:Y:S01]  /*6be0*/  IMAD R14, R5, UR8, R14 ;  /* 0x00000008050e7c24 */ /* 0x000fe2000f8e020e */
[----:B------:R-:W-:Y:S01]  /*6bf0*/  ULDC UR8, c[0x0][0x600] ;  /* 0x0001800000087ab9 */ /* 0x000fe20000000800 */
[----:B------:R-:W-:Y:S02]  /*6c00*/  IMAD R12, R15, UR9, R12 ;  /* 0x000000090f0c7c24 */ /* 0x000fe4000f8e020c */
[----:B------:R-:W-:Y:S02]  /*6c10*/  IMAD R5, R14, UR8, R13 ;  /* 0x000000080e057c24 */ /* 0x000fe4000f8e020d */
[----:B------:R-:W-:-:S03]  /*6c20*/  IMAD.MOV.U32 R4, RZ, RZ, 0x1 ;  /* 0x00000001ff047424 */ /* 0x000fc600078e00ff */
[----:B------:R-:W-:Y:S02]  /*6c30*/  SEL R18, R5, R12, !P1 ;  /* 0x0000000c05127207 */ /* 0x000fe40004800000 */
[----:B------:R-:W-:-:S07]  /*6c40*/  SEL R22, R12, R5, !P1 ;  /* 0x000000050c167207 */ /* 0x000fce0004800000 */
.L_x_177:
[----:B------:R-:W-:Y:S05]  /*6c50*/  BSYNC B1 ;  /* 0x0000000000017941 */ /* 0x000fea0003800000 */
.L_x_176:
[----:B------:R-:W-:-:S13]  /*6c60*/  LOP3.LUT P1, RZ, R4, 0xff, RZ, 0xc0, !PT ;  /* 0x000000ff04ff7812 */ /* 0x000fda000782c0ff */
[----:B------:R-:W-:Y:S05]  /*6c70*/  @P1 BRA `(.L_x_180) ;  /* 0xfffffff400281947 */ /* 0x000fea000383ffff */
[----:B------:R-:W-:Y:S05]  /*6c80*/  BSYNC B0 ;  /* 0x0000000000007941 */ /* 0x000fea0003800000 */
.L_x_168:
[----:B------:R-:W-:-:S03]  /*6c90*/  UMOV UR8, 0xffffffff ;  /* 0xffffffff00087882 */ /* 0x000fc60000000000 */
[----:B------:R-:W-:Y:S05]  /*6ca0*/  BRA.DIV UR8, `(.L_x_181) ;  /* 0x0000000608fc7947 */ /* 0x000fea000b800000 */
[----:B------:R-:W-:-:S13]  /*6cb0*/  ELECT P6, URZ, PT ;  /* 0x00000000003f782f */ /* 0x000fda00038c0000 */
.L_x_202:
[----:B------:R-:W-:Y:S04]  /*6cc0*/  BSSY B0, `(.L_x_182) ;  /* 0x0000058000007945 */ /* 0x000fe80003800000 */
[----:B------:R-:W-:Y:S05]  /*6cd0*/  @!P6 BRA `(.L_x_183) ;  /* 0x000000040058e947 */ /* 0x000fea0003800000 */
[----:B------:R-:W-:-:S04]  /*6ce0*/  LOP3.LUT R23, R23, 0x2, RZ, 0xfc, !PT ;  /* 0x0000000217177812 */ /* 0x000fc800078efcff */
[----:B------:R-:W-:-:S13]  /*6cf0*/  ISETP.NE.AND P0, PT, R23, 0x3, PT ;  /* 0x000000031700780c */ /* 0x000fda0003f05270 */
[----:B------:R-:W-:Y:S05]  /*6d00*/  @!P0 BRA `(.L_x_184) ;  /* 0x0000000000048947 */ /* 0x000fea0003800000 */
[----:B------:R-:W-:Y:S01]  /*6d10*/  BPT.TRAP 0x1 ;  /* 0x000000040000795c */ /* 0x000fe20000300000 */
.L_x_184:
[----:B------:R-:W0:Y:S01]  /*6d20*/  S2R R5, SR_CgaCtaId ;  /* 0x0000000000057919 */ /* 0x000e220000008800 */
[----:B------:R-:W-:Y:S02]  /*6d30*/  MOV R0, 0x400 ;  /* 0x0000040000007802 */ /* 0x000fe40000000f00 */
[----:B------:R-:W-:Y:S02]  /*6d40*/  SHF.L.U32 R2, R3, 0x1f, RZ ;  /* 0x0000001f03027819 */ /* 0x000fe400000006ff */
[----:B0-----:R-:W-:-:S05]  /*6d50*/  LEA R5, R5, R0, 0x18 ;  /* 0x0000000005057211 */ /* 0x001fca00078ec0ff */
[----:B------:R-:W-:-:S04]  /*6d60*/  VIADD R5, R5, 0x48 ;  /* 0x0000004805057836 */ /* 0x000fc80000000000 */
[C---:B------:R-:W-:Y:S02]  /*6d70*/  IMAD R7, R8.reuse, 0x8, R5 ;  /* 0x0000000808077824 */ /* 0x040fe400078e0205 */
[----:B------:R-:W-:Y:S02]  /*6d80*/  VIADD R8, R8, 0x1 ;  /* 0x0000000108087836 */ /* 0x000fe40000000000 */
[----:B------:R-:W0:Y:S03]  /*6d90*/  SYNCS.PHASECHK.TRANS64.TRYWAIT P0, [R7+URZ], R2 ;  /* 0x00000002070075a7 */ /* 0x000e26000800017f */
[----:B------:R-:W-:-:S04]  /*6da0*/  ISETP.NE.AND P1, PT, R8, 0x9, PT ;  /* 0x000000090800780c */ /* 0x000fc80003f25270 */
[----:B------:R-:W-:Y:S02]  /*6db0*/  SEL R0, RZ, 0x1, P1 ;  /* 0x00000001ff007807 */ /* 0x000fe40000800000 */
[----:B------:R-:W-:Y:S02]  /*6dc0*/  SEL R8, R8, RZ, P1 ;  /* 0x000000ff08087207 */ /* 0x000fe40000800000 */
[----:B------:R-:W-:-:S03]  /*6dd0*/  LOP3.LUT R9, R3, R0, RZ, 0x3c, !PT ;  /* 0x0000000003097212 */ /* 0x000fc600078e3cff */
[----:B------:R-:W-:Y:S01]  /*6de0*/  IMAD R6, R8, 0x8, R5 ;  /* 0x0000000808067824 */ /* 0x000fe200078e0205 */
[----:B------:R-:W-:Y:S01]  /*6df0*/  SHF.L.U32 R3, R9, 0x1f, RZ ;  /* 0x0000001f09037819 */ /* 0x000fe200000006ff */
[----:B0-----:R-:W-:Y:S06]  /*6e00*/  @!P0 BRA `(.L_x_185) ;  /* 0x0000000400c48947 */ /* 0x001fec0003800000 */
.L_x_203:
[----:B------:R-:W1:Y:S01]  /*6e10*/  SYNCS.PHASECHK.TRANS64.TRYWAIT P0, [R6+URZ], R3 ;  /* 0x00000003060075a7 */ /* 0x000e62000800017f */
[----:B------:R-:W-:-:S05]  /*6e20*/  VIADD R0, R8, 0x1 ;  /* 0x0000000108007836 */ /* 0x000fca0000000000 */
[----:B------:R-:W-:-:S04]  /*6e30*/  ISETP.NE.AND P1, PT, R0, 0x9, PT ;  /* 0x000000090000780c */ /* 0x000fc80003f25270 */
[----:B0-----:R-:W-:Y:S02]  /*6e40*/  SEL R2, RZ, 0x1, P1 ;  /* 0x00000001ff027807 */ /* 0x001fe40000800000 */
[----:B------:R-:W-:Y:S02]  /*6e50*/  SEL R0, R0, RZ, P1 ;  /* 0x000000ff00007207 */ /* 0x000fe40000800000 */
[----:B------:R-:W-:-:S03]  /*6e60*/  LOP3.LUT R9, R9, R2, RZ, 0x3c, !PT ;  /* 0x0000000209097212 */ /* 0x000fc600078e3cff */
[----:B------:R-:W-:Y:S01]  /*6e70*/  IMAD R7, R0, 0x8, R5 ;  /* 0x0000000800077824 */ /* 0x000fe200078e0205 */
[----:B------:R-:W-:Y:S01]  /*6e80*/  SHF.L.U32 R4, R9, 0x1f, RZ ;  /* 0x0000001f09047819 */ /* 0x000fe200000006ff */
[----:B-1----:R-:W-:Y:S06]  /*6e90*/  @!P0 BRA `(.L_x_186) ;  /* 0x0000000400b48947 */ /* 0x002fec0003800000 */
.L_x_204:
[----:B------:R-:W1:Y:S01]  /*6ea0*/  SYNCS.PHASECHK.TRANS64.TRYWAIT P0, [R7+URZ], R4 ;  /* 0x00000004070075a7 */ /* 0x000e62000800017f */
[----:B------:R-:W-:-:S05]  /*6eb0*/  VIADD R0, R0, 0x1 ;  /* 0x0000000100007836 */ /* 0x000fca0000000000 */
[----:B------:R-:W-:-:S04]  /*6ec0*/  ISETP.NE.AND P1, PT, R0, 0x9, PT ;  /* 0x000000090000780c */ /* 0x000fc80003f25270 */
[----:B------:R-:W-:Y:S02]  /*6ed0*/  SEL R2, RZ, 0x1, P1 ;  /* 0x00000001ff027807 */ /* 0x000fe40000800000 */
[----:B------:R-:W-:Y:S02]  /*6ee0*/  SEL R0, R0, RZ, P1 ;  /* 0x000000ff00007207 */ /* 0x000fe40000800000 */
[----:B------:R-:W-:-:S03]  /*6ef0*/  LOP3.LUT R9, R9, R2, RZ, 0x3c, !PT ;  /* 0x0000000209097212 */ /* 0x000fc600078e3cff */
[----:B0-----:R-:W-:Y:S01]  /*6f00*/  IMAD R6, R0, 0x8, R5 ;  /* 0x0000000800067824 */ /* 0x001fe200078e0205 */
[----:B------:R-:W-:Y:S01]  /*6f10*/  SHF.L.U32 R3, R9, 0x1f, RZ ;  /* 0x0000001f09037819 */ /* 0x000fe200000006ff */
[----:B-1----:R-:W-:Y:S06]  /*6f20*/  @!P0 BRA `(.L_x_187) ;  /* 0x0000000400a48947 */ /* 0x002fec0003800000 */
.L_x_205:
        /* <DEDUP_REMOVED lines=9> */
.L_x_206:
        /* <DEDUP_REMOVED lines=9> */
.L_x_207:
        /* <DEDUP_REMOVED lines=9> */
.L_x_208:
        /* <DEDUP_REMOVED lines=9> */
.L_x_209:
[----:B------:R-:W1:Y:S01]  /*7170*/  SYNCS.PHASECHK.TRANS64.TRYWAIT P0, [R6+URZ], R3 ;  /* 0x00000003060075a7 */ /* 0x000e62000800017f */
[----:B------:R-:W-:-:S05]  /*7180*/  VIADD R0, R0, 0x1 ;  /* 0x0000000100007836 */ /* 0x000fca0000000000 */
[----:B------:R-:W-:-:S04]  /*7190*/  ISETP.NE.AND P1, PT, R0, 0x9, PT ;  /* 0x000000090000780c */ /* 0x000fc80003f25270 */
[----:B------:R-:W-:Y:S02]  /*71a0*/  SEL R2, RZ, 0x1, P1 ;  /* 0x00000001ff027807 */ /* 0x000fe40000800000 */
[----:B------:R-:W-:Y:S02]  /*71b0*/  SEL R0, R0, RZ, P1 ;  /* 0x000000ff00007207 */ /* 0x000fe40000800000 */
[----:B------:R-:W-:Y:S01]  /*71c0*/  LOP3.LUT R2, R9, R2, RZ, 0x3c, !PT ;  /* 0x0000000209027212 */ /* 0x000fe200078e3cff */
[----:B-1----:R-:W-:Y:S06]  /*71d0*/  @!P0 BRA `(.L_x_192) ;  /* 0x00000004005c8947 */ /* 0x002fec0003800000 */
.L_x_210:
[----:B------:R-:W-:Y:S01]  /*71e0*/  IMAD R5, R0, 0x8, R5 ;  /* 0x0000000800057824 */ /* 0x000fe200078e0205 */
[----:B------:R-:W-:-:S07]  /*71f0*/  SHF.L.U32 R0, R2, 0x1f, RZ ;  /* 0x0000001f02007819 */ /* 0x000fce00000006ff */
.L_x_193:
[----:B--2---:R2:W3:Y:S02]  /*7200*/  SYNCS.PHASECHK.TRANS64.TRYWAIT P0, [R5+URZ], R0 ;  /* 0x00000000050075a7 */ /* 0x0044e4000800017f */
[----:B---3--:R-:W-:Y:S05]  /*7210*/  @!P0 NANOSLEEP.SYNCS 0x989680 ;  /* 0x009896800000895d */ /* 0x008fea0003900000 */
[----:B------:R-:W3:Y:S02]  /*7220*/  @!P0 SYNCS.PHASECHK.TRANS64 P0, [R5+URZ], R0 ;  /* 0x00000000050085a7 */ /* 0x000ee4000800007f */
[----:B---3--:R-:W-:Y:S05]  /*7230*/  @!P0 BRA `(.L_x_193) ;  /* 0xfffffffc00f08947 */ /* 0x008fea000383ffff */
.L_x_183:
[----:B------:R-:W-:Y:S05]  /*7240*/  BSYNC B0 ;  /* 0x0000000000007941 */ /* 0x000fea0003800000 */
.L_x_182:
[----:B------:R-:W-:Y:S05]  /*7250*/  EXIT ;  /* 0x000000000000794d */ /* 0x000fea0003800000 */
.L_x_20:
[----:B0-----:R-:W-:-:S04]  /*7260*/  IMAD.U32 R3, RZ, RZ, UR43 ;  /* 0x0000002bff037e24 */ /* 0x001fc8000f8e00ff */
[----:B------:R0:W1:Y:S03]  /*7270*/  SYNCS.PHASECHK.TRANS64.TRYWAIT P0, [R3+URZ+-0x8], R0 ;  /* 0xfffff800030075a7 */ /* 0x000066000800017f */
[----:B-1----:R-:W-:Y:S05]  /*7280*/  @!P0 NANOSLEEP.SYNCS 0x989680 ;  /* 0x009896800000895d */ /* 0x002fea0003900000 */
[----:B------:R-:W1:Y:S02]  /*7290*/  @!P0 SYNCS.PHASECHK.TRANS64 P0, [R3+URZ+-0x8], R0 ;  /* 0xfffff800030085a7 */ /* 0x000e64000800007f */
[----:B-1----:R-:W-:Y:S05]  /*72a0*/  @!P0 BRA `(.L_x_20) ;  /* 0xfffffffc00ec8947 */ /* 0x002fea000383ffff */
[----:B------:R-:W-:Y:S05]  /*72b0*/  BRA `(.L_x_194) ;  /* 0xffffffa400707947 */ /* 0x000fea000383ffff */
.L_x_25:
[----:B-1----:R1:W2:Y:S02]  /*72c0*/  SYNCS.PHASECHK.TRANS64.TRYWAIT P1, [R3+URZ], R0 ;  /* 0x00000000030075a7 */ /* 0x0022a4000802017f */
[----:B--2---:R-:W-:Y:S05]  /*72d0*/  @!P1 NANOSLEEP.SYNCS 0x989680 ;  /* 0x009896800000995d */ /* 0x004fea0003900000 */
[----:B------:R-:W2:Y:S02]  /*72e0*/  @!P1 SYNCS.PHASECHK.TRANS64 P1, [R3+URZ], R0 ;  /* 0x00000000030095a7 */ /* 0x000ea4000802007f */
[----:B--2---:R-:W-:Y:S05]  /*72f0*/  @!P1 BRA `(.L_x_25) ;  /* 0xfffffffc00f09947 */ /* 0x004fea000383ffff */
[----:B------:R-:W-:Y:S05]  /*7300*/  BRA `(.L_x_24) ;  /* 0xffffffa400e47947 */ /* 0x000fea000383ffff */
.L_x_30:
[----:B-1----:R-:W-:-:S04]  /*7310*/  IMAD.U32 R5, RZ, RZ, UR4 ;  /* 0x00000004ff057e24 */ /* 0x002fc8000f8e00ff */
[----:B------:R1:W2:Y:S03]  /*7320*/  SYNCS.PHASECHK.TRANS64.TRYWAIT P1, [R5+URZ], R4 ;  /* 0x00000004050075a7 */ /* 0x0002a6000802017f */
[----:B--2---:R-:W-:Y:S05]  /*7330*/  @!P1 NANOSLEEP.SYNCS 0x989680 ;  /* 0x009896800000995d */ /* 0x004fea0003900000 */
[----:B------:R-:W2:Y:S02]  /*7340*/  @!P1 SYNCS.PHASECHK.TRANS64 P1, [R5+URZ], R4 ;  /* 0x00000004050095a7 */ /* 0x000ea4000802007f */
[----:B--2---:R-:W-:Y:S05]  /*7350*/  @!P1 BRA `(.L_x_30) ;  /* 0xfffffffc00ec9947 */ /* 0x004fea000383ffff */
[----:B------:R-:W-:Y:S05]  /*7360*/  BRA `(.L_x_29) ;  /* 0xffffffa800b47947 */ /* 0x000fea000383ffff */
.L_x_36:
[----:B0-----:R-:W-:-:S04]  /*7370*/  IMAD.U32 R3, RZ, RZ, UR43 ;  /* 0x0000002bff037e24 */ /* 0x001fc8000f8e00ff */
[----:B------:R0:W1:Y:S03]  /*7380*/  SYNCS.PHASECHK.TRANS64.TRYWAIT P0, [R3+URZ+0x8], R0 ;  /* 0x00000800030075a7 */ /* 0x000066000800017f */
[----:B-1----:R-:W-:Y:S05]  /*7390*/  @!P0 NANOSLEEP.SYNCS 0x989680 ;  /* 0x009896800000895d */ /* 0x002fea0003900000 */
[----:B------:R-:W1:Y:S02]  /*73a0*/  @!P0 SYNCS.PHASECHK.TRANS64 P0, [R3+URZ+0x8], R0 ;  /* 0x00000800030085a7 */ /* 0x000e64000800007f */
[----:B-1----:R-:W-:Y:S05]  /*73b0*/  @!P0 BRA `(.L_x_36) ;  /* 0xfffffffc00ec8947 */ /* 0x002fea000383ffff */
[----:B------:R-:W-:Y:S05]  /*73c0*/  BRA `(.L_x_195) ;  /* 0xffffffac00f47947 */ /* 0x000fea000383ffff */
.L_x_169:
[----:B------:R-:W-:Y:S01]  /*73d0*/  BSSY B1, `(.L_x_196) ;  /* 0x0000006000017945 */ /* 0x000fe20003800000 */
[----:B------:R-:W-:-:S07]  /*73e0*/  IMAD.MOV.U32 R15, RZ, RZ, -0x1 ;  /* 0xffffffffff0f7424 */ /* 0x000fce00078e00ff */
[----:B-----5:R-:W-:Y:S05]  /*73f0*/  WARPSYNC.COLLECTIVE R15, `(.L_x_197) ;  /* 0x000000000f0c7348 */ /* 0x020fea0003c00000 */
[----:B------:R-:W-:Y:S02]  /*7400*/  ELECT P6, UR62, PT ;  /* 0x00000000003e782f */ /* 0x000fe400038c0000 */
[----:B------:R-:W-:Y:S01]  /*7410*/  MOV R14, UR62 ;  /* 0x0000003e000e7c02 */ /* 0x000fe20008000f00 */
[----:B-----5:R-:W-:Y:S10]  /*7420*/  ENDCOLLECTIVE ;  /* 0x000000000000791b */ /* 0x020ff40003800000 */
.L_x_197:
[----:B------:R-:W-:Y:S05]  /*7430*/  BSYNC B1 ;  /* 0x0000000000017941 */ /* 0x000fea0003800000 */
.L_x_196:
[----:B------:R-:W-:Y:S05]  /*7440*/  BRA `(.L_x_198) ;  /* 0xffffffec00407947 */ /* 0x000fea000383ffff */
.L_x_172:
[----:B-1----:R1:W2:Y:S02]  /*7450*/  SYNCS.PHASECHK.TRANS64.TRYWAIT P1, [R11+URZ+0x48], R6 ;  /* 0x000048060b0075a7 */ /* 0x0022a4000802017f */
[----:B--2---:R-:W-:Y:S05]  /*7460*/  @!P1 NANOSLEEP.SYNCS 0x989680 ;  /* 0x009896800000995d */ /* 0x004fea0003900000 */
[----:B------:R-:W2:Y:S02]  /*7470*/  @!P1 SYNCS.PHASECHK.TRANS64 P1, [R11+URZ+0x48], R6 ;  /* 0x000048060b0095a7 */ /* 0x000ea4000802007f */
[----:B--2---:R-:W-:Y:S05]  /*7480*/  @!P1 BRA `(.L_x_172) ;  /* 0xfffffffc00f09947 */ /* 0x004fea000383ffff */
[----:B------:R-:W-:Y:S05]  /*7490*/  BRA `(.L_x_199) ;  /* 0xffffffec00787947 */ /* 0x000fea000383ffff */
.L_x_181:
[----:B------:R-:W-:Y:S01]  /*74a0*/  BSSY B0, `(.L_x_200) ;  /* 0x0000006000007945 */ /* 0x000fe20003800000 */
[----:B------:R-:W-:-:S07]  /*74b0*/  IMAD.MOV.U32 R15, RZ, RZ, -0x1 ;  /* 0xffffffffff0f7424 */ /* 0x000fce00078e00ff */
[----:B-----5:R-:W-:Y:S05]  /*74c0*/  WARPSYNC.COLLECTIVE R15, `(.L_x_201) ;  /* 0x000000000f0c7348 */ /* 0x020fea0003c00000 */
[----:B------:R-:W-:Y:S02]  /*74d0*/  ELECT P6, UR62, PT ;  /* 0x00000000003e782f */ /* 0x000fe400038c0000 */
[----:B------:R-:W-:Y:S01]  /*74e0*/  MOV R14, UR62 ;  /* 0x0000003e000e7c02 */ /* 0x000fe20008000f00 */
[----:B-----5:R-:W-:Y:S10]  /*74f0*/  ENDCOLLECTIVE ;  /* 0x000000000000791b */ /* 0x020ff40003800000 */
.L_x_201:
[----:B------:R-:W-:Y:S05]  /*7500*/  BSYNC B0 ;  /* 0x0000000000007941 */ /* 0x000fea0003800000 */
.L_x_200:
[----:B------:R-:W-:Y:S05]  /*7510*/  BRA `(.L_x_202) ;  /* 0xfffffff400e87947 */ /* 0x000fea000383ffff */
.L_x_185:
[----:B0-----:R0:W1:Y:S02]  /*7520*/  SYNCS.PHASECHK.TRANS64.TRYWAIT P0, [R7+URZ], R2 ;  /* 0x00000002070075a7 */ /* 0x001064000800017f */
[----:B-1----:R-:W-:Y:S05]  /*7530*/  @!P0 NANOSLEEP.SYNCS 0x989680 ;  /* 0x009896800000895d */ /* 0x002fea0003900000 */
[----:B------:R-:W1:Y:S02]  /*7540*/  @!P0 SYNCS.PHASECHK.TRANS64 P0, [R7+URZ], R2 ;  /* 0x00000002070085a7 */ /* 0x000e64000800007f */
[----:B-1----:R-:W-:Y:S05]  /*7550*/  @!P0 BRA `(.L_x_185) ;  /* 0xfffffffc00f08947 */ /* 0x002fea000383ffff */
[----:B------:R-:W-:Y:S05]  /*7560*/  BRA `(.L_x_203) ;  /* 0xfffffff800287947 */ /* 0x000fea000383ffff */
.L_x_186:
[----:B0-----:R0:W1:Y:S02]  /*7570*/  SYNCS.PHASECHK.TRANS64.TRYWAIT P0, [R6+URZ], R3 ;  /* 0x00000003060075a7 */ /* 0x001064000800017f */
[----:B-1----:R-:W-:Y:S05]  /*7580*/  @!P0 NANOSLEEP.SYNCS 0x989680 ;  /* 0x009896800000895d */ /* 0x002fea0003900000 */
[----:B------:R-:W1:Y:S02]  /*7590*/  @!P0 SYNCS.PHASECHK.TRANS64 P0, [R6+URZ], R3 ;  /* 0x00000003060085a7 */ /* 0x000e64000800007f */
[----:B-1----:R-:W-:Y:S05]  /*75a0*/  @!P0 BRA `(.L_x_186) ;  /* 0xfffffffc00f08947 */ /* 0x002fea000383ffff */
[----:B------:R-:W-:Y:S05]  /*75b0*/  BRA `(.L_x_204) ;  /* 0xfffffff800387947 */ /* 0x000fea000383ffff */
.L_x_187:
[----:B0-----:R0:W1:Y:S02]  /*75c0*/  SYNCS.PHASECHK.TRANS64.TRYWAIT P0, [R7+URZ], R4 ;  /* 0x00000004070075a7 */ /* 0x001064000800017f */
[----:B-1----:R-:W-:Y:S05]  /*75d0*/  @!P0 NANOSLEEP.SYNCS 0x989680 ;  /* 0x009896800000895d */ /* 0x002fea0003900000 */
[----:B------:R-:W1:Y:S02]  /*75e0*/  @!P0 SYNCS.PHASECHK.TRANS64 P0, [R7+URZ], R4 ;  /* 0x00000004070085a7 */ /* 0x000e64000800007f */
[----:B-1----:R-:W-:Y:S05]  /*75f0*/  @!P0 BRA `(.L_x_187) ;  /* 0xfffffffc00f08947 */ /* 0x002fea000383ffff */
[----:B------:R-:W-:Y:S05]  /*7600*/  BRA `(.L_x_205) ;  /* 0xfffffff800487947 */ /* 0x000fea000383ffff */
.L_x_188:
[----:B0-----:R0:W1:Y:S02]  /*7610*/  SYNCS.PHASECHK.TRANS64.TRYWAIT P0, [R6+URZ], R3 ;  /* 0x00000003060075a7 */ /* 0x001064000800017f */
[----:B-1----:R-:W-:Y:S05]  /*7620*/  @!P0 NANOSLEEP.SYNCS 0x989680 ;  /* 0x009896800000895d */ /* 0x002fea0003900000 */
[----:B------:R-:W1:Y:S02]  /*7630*/  @!P0 SYNCS.PHASECHK.TRANS64 P0, [R6+URZ], R3 ;  /* 0x00000003060085a7 */ /* 0x000e64000800007f */
[----:B-1----:R-:W-:Y:S05]  /*7640*/  @!P0 BRA `(.L_x_188) ;  /* 0xfffffffc00f08947 */ /* 0x002fea000383ffff */
[----:B------:R-:W-:Y:S05]  /*7650*/  BRA `(.L_x_206) ;  /* 0xfffffff800587947 */ /* 0x000fea000383ffff */
.L_x_189:
[----:B0-----:R0:W1:Y:S02]  /*7660*/  SYNCS.PHASECHK.TRANS64.TRYWAIT P0, [R7+URZ], R4 ;  /* 0x00000004070075a7 */ /* 0x001064000800017f */
[----:B-1----:R-:W-:Y:S05]  /*7670*/  @!P0 NANOSLEEP.SYNCS 0x989680 ;  /* 0x009896800000895d */ /* 0x002fea0003900000 */
[----:B------:R-:W1:Y:S02]  /*7680*/  @!P0 SYNCS.PHASECHK.TRANS64 P0, [R7+URZ], R4 ;  /* 0x00000004070085a7 */ /* 0x000e64000800007f */
[----:B-1----:R-:W-:Y:S05]  /*7690*/  @!P0 BRA `(.L_x_189) ;  /* 0xfffffffc00f08947 */ /* 0x002fea000383ffff */
[----:B------:R-:W-:Y:S05]  /*76a0*/  BRA `(.L_x_207) ;  /* 0xfffffff800687947 */ /* 0x000fea000383ffff */
.L_x_190:
[----:B0-----:R0:W1:Y:S02]  /*76b0*/  SYNCS.PHASECHK.TRANS64.TRYWAIT P0, [R6+URZ], R3 ;  /* 0x00000003060075a7 */ /* 0x001064000800017f */
[----:B-1----:R-:W-:Y:S05]  /*76c0*/  @!P0 NANOSLEEP.SYNCS 0x989680 ;  /* 0x009896800000895d */ /* 0x002fea0003900000 */
[----:B------:R-:W1:Y:S02]  /*76d0*/  @!P0 SYNCS.PHASECHK.TRANS64 P0, [R6+URZ], R3 ;  /* 0x00000003060085a7 */ /* 0x000e64000800007f */
[----:B-1----:R-:W-:Y:S05]  /*76e0*/  @!P0 BRA `(.L_x_190) ;  /* 0xfffffffc00f08947 */ /* 0x002fea000383ffff */
[----:B------:R-:W-:Y:S05]  /*76f0*/  BRA `(.L_x_208) ;  /* 0xfffffff800787947 */ /* 0x000fea000383ffff */
.L_x_191:
[----:B0-----:R0:W1:Y:S02]  /*7700*/  SYNCS.PHASECHK.TRANS64.TRYWAIT P0, [R7+URZ], R4 ;  /* 0x00000004070075a7 */ /* 0x001064000800017f */
[----:B-1----:R-:W-:Y:S05]  /*7710*/  @!P0 NANOSLEEP.SYNCS 0x989680 ;  /* 0x009896800000895d */ /* 0x002fea0003900000 */
[----:B------:R-:W1:Y:S02]  /*7720*/  @!P0 SYNCS.PHASECHK.TRANS64 P0, [R7+URZ], R4 ;  /* 0x00000004070085a7 */ /* 0x000e64000800007f */
[----:B-1----:R-:W-:Y:S05]  /*7730*/  @!P0 BRA `(.L_x_191) ;  /* 0xfffffffc00f08947 */ /* 0x002fea000383ffff */
[----:B------:R-:W-:Y:S05]  /*7740*/  BRA `(.L_x_209) ;  /* 0xfffffff800887947 */ /* 0x000fea000383ffff */
.L_x_192:
[----:B-1----:R1:W2:Y:S02]  /*7750*/  SYNCS.PHASECHK.TRANS64.TRYWAIT P0, [R6+URZ], R3 ;  /* 0x00000003060075a7 */ /* 0x0022a4000800017f */
[----:B--2---:R-:W-:Y:S05]  /*7760*/  @!P0 NANOSLEEP.SYNCS 0x989680 ;  /* 0x009896800000895d */ /* 0x004fea0003900000 */
[----:B------:R-:W2:Y:S02]  /*7770*/  @!P0 SYNCS.PHASECHK.TRANS64 P0, [R6+URZ], R3 ;  /* 0x00000003060085a7 */ /* 0x000ea4000800007f */
[----:B--2---:R-:W-:Y:S05]  /*7780*/  @!P0 BRA `(.L_x_192) ;  /* 0xfffffffc00f08947 */ /* 0x004fea000383ffff */
[----:B------:R-:W-:Y:S05]  /*7790*/  BRA `(.L_x_210) ;  /* 0xfffffff800907947 */ /* 0x000fea000383ffff */
.L_x_211:
[----:B------:R-:W-:-:S00]  /*77a0*/  BRA `(.L_x_211) ;  /* 0xfffffffc00fc7947 */ /* 0x000fc0000383ffff */
[----:B------:R-:W-:-:S00]  /*77b0*/  NOP ;  /* 0x0000000000007918 */ /* 0x000fc00000000000 */
        /* <DEDUP_REMOVED lines=12> */
.L_x_212:


//--------------------- .nv.global.init           --------------------------
	.section	.nv.global.init,"aw",@progbits
.nv.global.init:
	.type		$str$22,@object
	.size		$str$22,($str$23 - $str$22)
$str$22:
        /*0000*/ 	.byte	0x6b, 0x5f, 0x74, 0x69, 0x6c, 0x65, 0x5f, 0x63, 0x6f, 0x75, 0x6e, 0x74, 0x20, 0x3e, 0x3d, 0x20
        /*0010*/ 	.byte	0x31, 0x00
	.type		$str$23,@object
	.size		$str$23,(__unnamed_1 - $str$23)
$str$23:
        /*0012*/ 	.byte	0x2f, 0x74, 0x6d, 0x70, 0x2f, 0x63, 0x75, 0x74, 0x6c, 0x61, 0x73, 0x73, 0x5f, 0x73, 0x77, 0x65
        /*0022*/ 	.byte	0x65, 0x70, 0x5f, 0x73, 0x72, 0x63, 0x2f, 0x69, 0x6e, 0x63, 0x6c, 0x75, 0x64, 0x65, 0x2f, 0x63
        /*0032*/ 	.byte	0x75, 0x74, 0x6c, 0x61, 0x73, 0x73, 0x2f, 0x67, 0x65, 0x6d, 0x6d, 0x2f, 0x63, 0x6f, 0x6c, 0x6c
        /*0042*/ 	.byte	0x65, 0x63, 0x74, 0x69, 0x76, 0x65, 0x2f, 0x73, 0x6d, 0x39, 0x30, 0x5f, 0x6d, 0x6d, 0x61, 0x5f
        /*0052*/ 	.byte	0x74, 0x6d, 0x61, 0x5f, 0x67, 0x6d, 0x6d, 0x61, 0x5f, 0x73, 0x73, 0x5f, 0x77, 0x61, 0x72, 0x70
        /*0062*/ 	.byte	0x73, 0x70, 0x65, 0x63, 0x69, 0x61, 0x6c, 0x69, 0x7a, 0x65, 0x64, 0x2e, 0x68, 0x70, 0x70, 0x00
	.type		__unnamed_1,@object
	.size		__unnamed_1,(.L_0 - __unnamed_1)
__unnamed_1:
        /*0072*/ 	.byte	0x76, 0x6f, 0x69, 0x64, 0x20, 0x63, 0x75, 0x74, 0x6c, 0x61, 0x73, 0x73, 0x3a, 0x3a, 0x67, 0x65
        /* <DEDUP_REMOVED lines=176> */
        /*0b82*/ 	.byte	0x79, 0x5d, 0x00
.L_0:


//--------------------- .nv.shared._ZN7cutlass13device_kernelINS_4gemm6kernel13GemmUniversalIN4cute5tupleIJiiiiEEENS1_10collective13CollectiveMmaINS1_34MainloopSm90TmaGmmaWarpSpecializedILi9ENS5_IJNS4_1CILi2EEENSA_ILi4EEENSA_ILi1EEEEEENS1_32KernelTmaWarpSpecializedPingpongEEENS5_IJNSA_ILi64EEENSA_ILi128EEENSA_ILi32EEEEEEfNS5_IJlSD_lEEEfSL_NS4_8TiledMMAINS4_8MMA_AtomIJNS4_4SM904GMMA30MMA_64x128x8_F32TF32TF32_SS_TNILNSP_7ScaleInE1ELSR_1EEEEEENS4_6LayoutINS5_IJSD_SD_SD_EEENS5_IJNSA_ILi0EEESW_SW_EEEEENS5_IJNS4_10UnderscoreESZ_SZ_EEEEENS4_23SM90_TMA_LOAD_MULTICASTENS4_14ComposedLayoutINS4_7SwizzleILi3ELi4ELi3EEENS4_18smem_ptr_flag_bitsILi32EEENSU_INS5_IJNSA_ILi8EEESJ_EEENS5_IJSJ_SD_EEEEEEEvNS4_8identityES12_S1C_vS1D_EENS_8epilogue10collective6detail29Sm90TmaWarpSpecializedAdapterINS1G_15DefaultEpilogueIfSL_SL_NS1F_6thread17LinearCombinationIfLi1EffLNS1K_9ScaleType4KindE0ELNS_15FloatRoundStyleE2EfEENS1_15EpilogueDefaultEEEEEvvEEEEvNT_6ParamsE --------------------------
	.section	.nv.shared._ZN7cutlass13device_kernelINS_4gemm6kernel13GemmUniversalIN4cute5tupleIJiiiiEEENS1_10collective13CollectiveMmaINS1_34MainloopSm90TmaGmmaWarpSpecializedILi9ENS5_IJNS4_1CILi2EEENSA_ILi4EEENSA_ILi1EEEEEENS1_32KernelTmaWarpSpecializedPingpongEEENS5_IJNSA_ILi64EEENSA_ILi128EEENSA_ILi32EEEEEEfNS5_IJlSD_lEEEfSL_NS4_8TiledMMAINS4_8MMA_AtomIJNS4_4SM904GMMA30MMA_64x128x8_F32TF32TF32_SS_TNILNSP_7ScaleInE1ELSR_1EEEEEENS4_6LayoutINS5_IJSD_SD_SD_EEENS5_IJNSA_ILi0EEESW_SW_EEEEENS5_IJNS4_10UnderscoreESZ_SZ_EEEEENS4_23SM90_TMA_LOAD_MULTICASTENS4_14ComposedLayoutINS4_7SwizzleILi3ELi4ELi3EEENS4_18smem_ptr_flag_bitsILi32EEENSU_INS5_IJNSA_ILi8EEESJ_EEENS5_IJSJ_SD_EEEEEEEvNS4_8identityES12_S1C_vS1D_EENS_8epilogue10collective6detail29Sm90TmaWarpSpecializedAdapterINS1G_15DefaultEpilogueIfSL_SL_NS1F_6thread17LinearCombinationIfLi1EffLNS1K_9ScaleType4KindE0ELNS_15FloatRoundStyleE2EfEENS1_15EpilogueDefaultEEEEEvvEEEEvNT_6ParamsE,"aw",@nobits
	.sectionflags	@""
	.align	16
	.zero		1024


//--------------------- .nv.shared.reserved.0     --------------------------
	.section	.nv.shared.reserved.0,"aw",@nobits
	.weak		__nv_reservedSMEM_offset_0_alias
	.size		__nv_reservedSMEM_offset_0_alias, 0, 0
	.other		__nv_reservedSMEM_offset_0_alias,@"STO_CUDA_RESERVED_SHARED STV_DEFAULT"
__nv_reservedSMEM_offset_0_alias:
	.zero		0


//--------------------- .nv.global                --------------------------
	.section	.nv.global,"aw",@nobits
.nv.global:
	.type		_ZN40_INTERNAL_e93950df_4_k_cu_3c1bfb0c_194224cute1_E,@object
	.size		_ZN40_INTERNAL_e93950df_4_k_cu_3c1bfb0c_194224cute1_E,(_ZN40_INTERNAL_e93950df_4_k_cu_3c1bfb0c_194224cuda3std3__45__cpo6cbeginE - _ZN40_INTERNAL_e93950df_4_k_cu_3c1bfb0c_194224cute1_E)
_ZN40_INTERNAL_e93950df_4_k_cu_3c1bfb0c_194224cute1_E:
	.zero		1
	.type		_ZN40_INTERNAL_e93950df_4_k_cu_3c1bfb0c_194224cuda3std3__45__cpo6cbeginE,@object
	.size		_ZN40_INTERNAL_e93950df_4_k_cu_3c1bfb0c_194224cuda3std3__45__cpo6cbeginE,(_ZN40_INTERNAL_e93950df_4_k_cu_3c1bfb0c_194224cuda3std3__48in_placeE - _ZN40_INTERNAL_e93950df_4_k_cu_3c1bfb0c_194224cuda3std3__45__cpo6cbeginE)
_ZN40_INTERNAL_e93950df_4_k_cu_3c1bfb0c_194224cuda3std3__45__cpo6cbeginE:
	.zero		1
	.type		_ZN40_INTERNAL_e93950df_4_k_cu_3c1bfb0c_194224cuda3std3__48in_placeE,@object
	.size		_ZN40_INTERNAL_e93950df_4_k_cu_3c1bfb0c_194224cuda3std3__48in_placeE,(_ZN40_INTERNAL_e93950df_4_k_cu_3c1bfb0c_194224cuda3std6ranges3__45__cpo9iter_moveE - _ZN40_INTERNAL_e93950df_4_k_cu_3c1bfb0c_194224cuda3std3__48in_placeE)
_ZN40_INTERNAL_e93950df_4_k_cu_3c1bfb0c_194224cuda3std3__48in_placeE:
	.zero		1
	.type		_ZN40_INTERNAL_e93950df_4_k_cu_3c1bfb0c_194224cuda3std6ranges3__45__cpo9iter_moveE,@object
	.size		_ZN40_INTERNAL_e93950df_4_k_cu_3c1bfb0c_194224cuda3std6ranges3__45__cpo9iter_moveE,(_ZN40_INTERNAL_e93950df_4_k_cu_3c1bfb0c_194224cuda3std3__45__cpo5beginE - _ZN40_INTERNAL_e93950df_4_k_cu_3c1bfb0c_194224cuda3std6ranges3__45__cpo9iter_moveE)
_ZN40_INTERNAL_e93950df_4_k_cu_3c1bfb0c_194224cuda3std6ranges3__45__cpo9iter_moveE:
	.zero		1
	.type		_ZN40_INTERNAL_e93950df_4_k_cu_3c1bfb0c_194224cuda3std3__45__cpo5beginE,@object
	.size		_ZN40_INTERNAL_e93950df_4_k_cu_3c1bfb0c_194224cuda3std3__45__cpo5beginE,(_ZN40_INTERNAL_e93950df_4_k_cu_3c1bfb0c_194224cuda3std3__442_GLOBAL__N__e93950df_4_k_cu_3c1bfb0c_194226ignoreE - _ZN40_INTERNAL_e93950df_4_k_cu_3c1bfb0c_194224cuda3std3__45__cpo5beginE)
_ZN40_INTERNAL_e93950df_4_k_cu_3c1bfb0c_194224cuda3std3__45__cpo5beginE:
	.zero		1
	.type		_ZN40_INTERNAL_e93950df_4_k_cu_3c1bfb0c_194224cuda3std3__442_GLOBAL__N__e93950df_4_k_cu_3c1bfb0c_194226ignoreE,@object
	.size		_ZN40_INTERNAL_e93950df_4_k_cu_3c1bfb0c_194224cuda3std3__442_GLOBAL__N__e93950df_4_k_cu_3c1bfb0c_194226ignoreE,(_ZN40_INTERNAL_e93950df_4_k_cu_3c1bfb0c_194224cute7productE - _ZN40_INTERNAL_e93950df_4_k_cu_3c1bfb0c_194224cuda3std3__442_GLOBAL__N__e93950df_4_k_cu_3c1bfb0c_194226ignoreE)
_ZN40_INTERNAL_e93950df_4_k_cu_3c1bfb0c_194224cuda3std3__442_GLOBAL__N__e93950df_4_k_cu_3c1bfb0c_194226ignoreE:
	.zero		1
	.type		_ZN40_INTERNAL_e93950df_4_k_cu_3c1bfb0c_194224cute7productE,@object
	.size		_ZN40_INTERNAL_e93950df_4_k_cu_3c1bfb0c_194224cute7productE,(_ZN40_INTERNAL_e93950df_4_k_cu_3c1bfb0c_194224cuda3std3__45__cpo3endE - _ZN40_INTERNAL_e93950df_4_k_cu_3c1bfb0c_194224cute7productE)
_ZN40_INTERNAL_e93950df_4_k_cu_3c1bfb0c_194224cute7productE:
	.zero		1
	.type		_ZN40_INTERNAL_e93950df_4_k_cu_3c1bfb0c_194224cuda3std3__45__cpo3endE,@object
	.size		_ZN40_INTERNAL_e93950df_4_k_cu_3c1bfb0c_194224cuda3std3__45__cpo3endE,(_ZN40_INTERNAL_e93950df_4_k_cu_3c1bfb0c_194224cuda3std3__419piecewise_constructE - _ZN40_INTERNAL_e93950df_4_k_cu_3c1bfb0c_194224cuda3std3__45__cpo3endE)
_ZN40_INTERNAL_e93950df_4_k_cu_3c1bfb0c_194224cuda3std3__45__cpo3endE:
	.zero		1
	.type		_ZN40_INTERNAL_e93950df_4_k_cu_3c1bfb0c_194224cuda3std3__419piecewise_constructE,@object
	.size		_ZN40_INTERNAL_e93950df_4_k_cu_3c1bfb0c_194224cuda3std3__419piecewise_constructE,(_ZN40_INTERNAL_e93950df_4_k_cu_3c1bfb0c_194224cuda3std3__45__cpo4cendE - _ZN40_INTERNAL_e93950df_4_k_cu_3c1bfb0c_194224cuda3std3__419piecewise_constructE)
_ZN40_INTERNAL_e93950df_4_k_cu_3c1bfb0c_194224cuda3std3__419piecewise_constructE:
	.zero		1
	.type		_ZN40_INTERNAL_e93950df_4_k_cu_3c1bfb0c_194224cuda3std3__45__cpo4cendE,@object
	.size		_ZN40_INTERNAL_e93950df_4_k_cu_3c1bfb0c_194224cuda3std3__45__cpo4cendE,(_ZN40_INTERNAL_e93950df_4_k_cu_3c1bfb0c_194224cuda3std6ranges3__45__cpo4swapE - _ZN40_INTERNAL_e93950df_4_k_cu_3c1bfb0c_194224cuda3std3__45__cpo4cendE)
_ZN40_INTERNAL_e93950df_4_k_cu_3c1bfb0c_194224cuda3std3__45__cpo4cendE:
	.zero		1
	.type		_ZN40_INTERNAL_e93950df_4_k_cu_3c1bfb0c_194224cuda3std6ranges3__45__cpo4swapE,@object
	.size		_ZN40_INTERNAL_e93950df_4_k_cu_3c1bfb0c_194224cuda3std6ranges3__45__cpo4swapE,(.L_8 - _ZN40_INTERNAL_e93950df_4_k_cu_3c1bfb0c_194224cuda3std6ranges3__45__cpo4swapE)
_ZN40_INTERNAL_e93950df_4_k_cu_3c1bfb0c_194224cuda3std6ranges3__45__cpo4swapE:
	.zero		1
.L_8:


//--------------------- .nv.constant0._ZN7cutlass13device_kernelINS_4gemm6kernel13GemmUniversalIN4cute5tupleIJiiiiEEENS1_10collective13CollectiveMmaINS1_34MainloopSm90TmaGmmaWarpSpecializedILi9ENS5_IJNS4_1CILi2EEENSA_ILi4EEENSA_ILi1EEEEEENS1_32KernelTmaWarpSpecializedPingpongEEENS5_IJNSA_ILi64EEENSA_ILi128EEENSA_ILi32EEEEEEfNS5_IJlSD_lEEEfSL_NS4_8TiledMMAINS4_8MMA_AtomIJNS4_4SM904GMMA30MMA_64x128x8_F32TF32TF32_SS_TNILNSP_7ScaleInE1ELSR_1EEEEEENS4_6LayoutINS5_IJSD_SD_SD_EEENS5_IJNSA_ILi0EEESW_SW_EEEEENS5_IJNS4_10UnderscoreESZ_SZ_EEEEENS4_23SM90_TMA_LOAD_MULTICASTENS4_14ComposedLayoutINS4_7SwizzleILi3ELi4ELi3EEENS4_18smem_ptr_flag_bitsILi32EEENSU_INS5_IJNSA_ILi8EEESJ_EEENS5_IJSJ_SD_EEEEEEEvNS4_8identityES12_S1C_vS1D_EENS_8epilogue10collective6detail29Sm90TmaWarpSpecializedAdapterINS1G_15DefaultEpilogueIfSL_SL_NS1F_6thread17LinearCombinationIfLi1EffLNS1K_9ScaleType4KindE0ELNS_15FloatRoundStyleE2EfEENS1_15EpilogueDefaultEEEEEvvEEEEvNT_6ParamsE --------------------------
	.section	.nv.constant0._ZN7cutlass13device_kernelINS_4gemm6kernel13GemmUniversalIN4cute5tupleIJiiiiEEENS1_10collective13CollectiveMmaINS1_34MainloopSm90TmaGmmaWarpSpecializedILi9ENS5_IJNS4_1CILi2EEENSA_ILi4EEENSA_ILi1EEEEEENS1_32KernelTmaWarpSpecializedPingpongEEENS5_IJNSA_ILi64EEENSA_ILi128EEENSA_ILi32EEEEEEfNS5_IJlSD_lEEEfSL_NS4_8TiledMMAINS4_8MMA_AtomIJNS4_4SM904GMMA30MMA_64x128x8_F32TF32TF32_SS_TNILNSP_7ScaleInE1ELSR_1EEEEEENS4_6LayoutINS5_IJSD_SD_SD_EEENS5_IJNSA_ILi0EEESW_SW_EEEEENS5_IJNS4_10UnderscoreESZ_SZ_EEEEENS4_23SM90_TMA_LOAD_MULTICASTENS4_14ComposedLayoutINS4_7SwizzleILi3ELi4ELi3EEENS4_18smem_ptr_flag_bitsILi32EEENSU_INS5_IJNSA_ILi8EEESJ_EEENS5_IJSJ_SD_EEEEEEEvNS4_8identityES12_S1C_vS1D_EENS_8epilogue10collective6detail29Sm90TmaWarpSpecializedAdapterINS1G_15DefaultEpilogueIfSL_SL_NS1F_6thread17LinearCombinationIfLi1EffLNS1K_9ScaleType4KindE0ELNS_15FloatRoundStyleE2EfEENS1_15EpilogueDefaultEEEEEvvEEEEvNT_6ParamsE,"a",@progbits
	.sectionflags	@""
	.align	4
.nv.constant0._ZN7cutlass13device_kernelINS_4gemm6kernel13GemmUniversalIN4cute5tupleIJiiiiEEENS1_10collective13CollectiveMmaINS1_34MainloopSm90TmaGmmaWarpSpecializedILi9ENS5_IJNS4_1CILi2EEENSA_ILi4EEENSA_ILi1EEEEEENS1_32KernelTmaWarpSpecializedPingpongEEENS5_IJNSA_ILi64EEENSA_ILi128EEENSA_ILi32EEEEEEfNS5_IJlSD_lEEEfSL_NS4_8TiledMMAINS4_8MMA_AtomIJNS4_4SM904GMMA30MMA_64x128x8_F32TF32TF32_SS_TNILNSP_7ScaleInE1ELSR_1EEEEEENS4_6LayoutINS5_IJSD_SD_SD_EEENS5_IJNSA_ILi0EEESW_SW_EEEEENS5_IJNS4_10UnderscoreESZ_SZ_EEEEENS4_23SM90_TMA_LOAD_MULTICASTENS4_14ComposedLayoutINS4_7SwizzleILi3ELi4ELi3EEENS4_18smem_ptr_flag_bitsILi32EEENSU_INS5_IJNSA_ILi8EEESJ_EEENS5_IJSJ_SD_EEEEEEEvNS4_8identityES12_S1C_vS1D_EENS_8epilogue10collective6detail29Sm90TmaWarpSpecializedAdapterINS1G_15DefaultEpilogueIfSL_SL_NS1F_6thread17LinearCombinationIfLi1EffLNS1K_9ScaleType4KindE0ELNS_15FloatRoundStyleE2EfEENS1_15EpilogueDefaultEEEEEvvEEEEvNT_6ParamsE:
	.zero		1664


//--------------------- SYMBOLS --------------------------

	.type		.nv.reservedSmem.offset0,@object
	.size		.nv.reservedSmem.offset0,0x4
	.type		__assertfail,@function
